//
// Generated by NVIDIA NVVM Compiler
//
// Compiler Build ID: CL-36424714
// Cuda compilation tools, release 13.0, V13.0.88
// Based on NVVM 20.0.0
//

.version 9.0
.target sm_100
.address_size 64

	// .globl	main_kernel2
// _ZZ12main_kernel2E9QA_shared has been demoted
// _ZZ12main_kernel2E9QB_shared has been demoted

.visible .entry main_kernel2(
	.param .u64 .ptr .align 1 main_kernel2_param_0,
	.param .u64 .ptr .align 1 main_kernel2_param_1,
	.param .u64 .ptr .align 1 main_kernel2_param_2,
	.param .u64 .ptr .align 1 main_kernel2_param_3,
	.param .u64 .ptr .align 1 main_kernel2_param_4,
	.param .u64 .ptr .align 1 main_kernel2_param_5
)
.maxntid 128
{
	.reg .pred 	%p<8>;
	.reg .b16 	%rs<33>;
	.reg .b32 	%r<1087>;
	.reg .b32 	%f<115>;
	.reg .b64 	%rd<64>;
	// demoted variable
	.shared .align 1 .b8 _ZZ12main_kernel2E9QA_shared[16384];
	// demoted variable
	.shared .align 1 .b8 _ZZ12main_kernel2E9QB_shared[4096];
	ld.param.u64 	%rd10, [main_kernel2_param_0];
	ld.param.u64 	%rd11, [main_kernel2_param_1];
	ld.param.u64 	%rd12, [main_kernel2_param_2];
	ld.param.u64 	%rd7, [main_kernel2_param_3];
	ld.param.u64 	%rd8, [main_kernel2_param_4];
	ld.param.u64 	%rd9, [main_kernel2_param_5];
	cvta.to.global.u64 	%rd1, %rd11;
	cvta.to.global.u64 	%rd2, %rd10;
	cvta.to.global.u64 	%rd3, %rd12;
	mov.u32 	%r297, %ctaid.y;
	shl.b32 	%r1, %r297, 22;
	mov.b32 	%r951, 0;
$L__BB0_1:
	shl.b32 	%r299, %r951, 14;
	and.b32  	%r300, %r299, 3932160;
	add.s32 	%r301, %r300, %r1;
	shl.b32 	%r302, %r951, 4;
	and.b32  	%r303, %r302, 240;
	add.s32 	%r3, %r301, %r303;
	add.s32 	%r4, %r299, %r1;
	mov.b32 	%r952, 0;
$L__BB0_2:
	shl.b32 	%r304, %r952, 4;
	and.b32  	%r305, %r304, 261888;
	and.b32  	%r306, %r952, 8;
	add.s32 	%r307, %r3, %r306;
	add.s32 	%r308, %r307, %r305;
	cvt.u64.u32 	%rd13, %r308;
	add.s64 	%rd14, %rd1, %rd13;
	ld.global.nc.u8 	%rs1, [%rd14];
	cvt.s16.s8 	%rs2, %rs1;
	cvt.rn.f32.s16 	%f1, %rs2;
	mul.f32 	%f2, %f1, 0f3F000000;
	mov.f32 	%f3, 0f3F000000;
	copysign.f32 	%f4, %f2, %f3;
	add.rz.f32 	%f5, %f2, %f4;
	cvt.rzi.f32.f32 	%f6, %f5;
	cvt.rzi.s32.f32 	%r309, %f6;
	add.s32 	%r310, %r4, %r952;
	cvt.u64.u32 	%rd15, %r310;
	add.s64 	%rd16, %rd2, %rd15;
	st.global.u8 	[%rd16], %r309;
	add.s32 	%r311, %r952, 1;
	shl.b32 	%r312, %r311, 4;
	and.b32  	%r313, %r312, 261888;
	and.b32  	%r314, %r311, 9;
	add.s32 	%r315, %r3, %r314;
	add.s32 	%r316, %r315, %r313;
	cvt.u64.u32 	%rd17, %r316;
	add.s64 	%rd18, %rd1, %rd17;
	ld.global.nc.u8 	%rs3, [%rd18];
	cvt.s16.s8 	%rs4, %rs3;
	cvt.rn.f32.s16 	%f7, %rs4;
	mul.f32 	%f8, %f7, 0f3F000000;
	copysign.f32 	%f9, %f8, %f3;
	add.rz.f32 	%f10, %f8, %f9;
	cvt.rzi.f32.f32 	%f11, %f10;
	cvt.rzi.s32.f32 	%r317, %f11;
	st.global.u8 	[%rd16+1], %r317;
	add.s32 	%r318, %r952, 2;
	shl.b32 	%r319, %r318, 4;
	and.b32  	%r320, %r319, 261888;
	and.b32  	%r321, %r318, 10;
	add.s32 	%r322, %r3, %r321;
	add.s32 	%r323, %r322, %r320;
	cvt.u64.u32 	%rd19, %r323;
	add.s64 	%rd20, %rd1, %rd19;
	ld.global.nc.u8 	%rs5, [%rd20];
	cvt.s16.s8 	%rs6, %rs5;
	cvt.rn.f32.s16 	%f12, %rs6;
	mul.f32 	%f13, %f12, 0f3F000000;
	copysign.f32 	%f14, %f13, %f3;
	add.rz.f32 	%f15, %f13, %f14;
	cvt.rzi.f32.f32 	%f16, %f15;
	cvt.rzi.s32.f32 	%r324, %f16;
	st.global.u8 	[%rd16+2], %r324;
	add.s32 	%r325, %r316, 2;
	cvt.u64.u32 	%rd21, %r325;
	add.s64 	%rd22, %rd1, %rd21;
	ld.global.nc.u8 	%rs7, [%rd22];
	cvt.s16.s8 	%rs8, %rs7;
	cvt.rn.f32.s16 	%f17, %rs8;
	mul.f32 	%f18, %f17, 0f3F000000;
	copysign.f32 	%f19, %f18, %f3;
	add.rz.f32 	%f20, %f18, %f19;
	cvt.rzi.f32.f32 	%f21, %f20;
	cvt.rzi.s32.f32 	%r326, %f21;
	st.global.u8 	[%rd16+3], %r326;
	add.s32 	%r327, %r952, 4;
	shl.b32 	%r328, %r327, 4;
	and.b32  	%r329, %r328, 261888;
	and.b32  	%r330, %r327, 12;
	add.s32 	%r331, %r3, %r330;
	add.s32 	%r332, %r331, %r329;
	cvt.u64.u32 	%rd23, %r332;
	add.s64 	%rd24, %rd1, %rd23;
	ld.global.nc.u8 	%rs9, [%rd24];
	cvt.s16.s8 	%rs10, %rs9;
	cvt.rn.f32.s16 	%f22, %rs10;
	mul.f32 	%f23, %f22, 0f3F000000;
	copysign.f32 	%f24, %f23, %f3;
	add.rz.f32 	%f25, %f23, %f24;
	cvt.rzi.f32.f32 	%f26, %f25;
	cvt.rzi.s32.f32 	%r333, %f26;
	st.global.u8 	[%rd16+4], %r333;
	ld.global.nc.u8 	%rs11, [%rd22+2];
	cvt.s16.s8 	%rs12, %rs11;
	cvt.rn.f32.s16 	%f27, %rs12;
	mul.f32 	%f28, %f27, 0f3F000000;
	copysign.f32 	%f29, %f28, %f3;
	add.rz.f32 	%f30, %f28, %f29;
	cvt.rzi.f32.f32 	%f31, %f30;
	cvt.rzi.s32.f32 	%r334, %f31;
	st.global.u8 	[%rd16+5], %r334;
	ld.global.nc.u8 	%rs13, [%rd20+4];
	cvt.s16.s8 	%rs14, %rs13;
	cvt.rn.f32.s16 	%f32, %rs14;
	mul.f32 	%f33, %f32, 0f3F000000;
	copysign.f32 	%f34, %f33, %f3;
	add.rz.f32 	%f35, %f33, %f34;
	cvt.rzi.f32.f32 	%f36, %f35;
	cvt.rzi.s32.f32 	%r335, %f36;
	st.global.u8 	[%rd16+6], %r335;
	ld.global.nc.u8 	%rs15, [%rd22+4];
	cvt.s16.s8 	%rs16, %rs15;
	cvt.rn.f32.s16 	%f37, %rs16;
	mul.f32 	%f38, %f37, 0f3F000000;
	copysign.f32 	%f39, %f38, %f3;
	add.rz.f32 	%f40, %f38, %f39;
	cvt.rzi.f32.f32 	%f41, %f40;
	cvt.rzi.s32.f32 	%r336, %f41;
	st.global.u8 	[%rd16+7], %r336;
	add.s32 	%r952, %r952, 8;
	setp.ne.s32 	%p1, %r952, 16384;
	@%p1 bra 	$L__BB0_2;
	add.s32 	%r951, %r951, 1;
	setp.ne.s32 	%p2, %r951, 256;
	@%p2 bra 	$L__BB0_1;
	cvta.to.global.u64 	%rd4, %rd7;
	mov.u32 	%r8, %ctaid.z;
	shl.b32 	%r338, %r8, 25;
	mov.u32 	%r9, %ctaid.x;
	shl.b32 	%r339, %r9, 20;
	add.s32 	%r10, %r338, %r339;
	mov.b32 	%r953, 0;
$L__BB0_5:
	shl.b32 	%r341, %r953, 14;
	and.b32  	%r342, %r341, 786432;
	add.s32 	%r343, %r342, %r10;
	shl.b32 	%r344, %r953, 4;
	and.b32  	%r345, %r344, 240;
	add.s32 	%r12, %r343, %r345;
	add.s32 	%r13, %r341, %r10;
	mov.b32 	%r954, 0;
$L__BB0_6:
	shl.b32 	%r346, %r954, 4;
	and.b32  	%r347, %r346, 261888;
	and.b32  	%r348, %r954, 8;
	add.s32 	%r349, %r12, %r348;
	add.s32 	%r350, %r349, %r347;
	cvt.u64.u32 	%rd25, %r350;
	add.s64 	%rd26, %rd4, %rd25;
	ld.global.nc.u8 	%rs17, [%rd26];
	cvt.s16.s8 	%rs18, %rs17;
	cvt.rn.f32.s16 	%f42, %rs18;
	mul.f32 	%f43, %f42, 0f3DCCCCCD;
	mov.f32 	%f44, 0f3F000000;
	copysign.f32 	%f45, %f43, %f44;
	add.rz.f32 	%f46, %f43, %f45;
	cvt.rzi.f32.f32 	%f47, %f46;
	cvt.rzi.s32.f32 	%r351, %f47;
	add.s32 	%r352, %r13, %r954;
	cvt.u64.u32 	%rd27, %r352;
	add.s64 	%rd28, %rd3, %rd27;
	st.global.u8 	[%rd28], %r351;
	add.s32 	%r353, %r954, 1;
	shl.b32 	%r354, %r353, 4;
	and.b32  	%r355, %r354, 261888;
	and.b32  	%r356, %r353, 9;
	add.s32 	%r357, %r12, %r356;
	add.s32 	%r358, %r357, %r355;
	cvt.u64.u32 	%rd29, %r358;
	add.s64 	%rd30, %rd4, %rd29;
	ld.global.nc.u8 	%rs19, [%rd30];
	cvt.s16.s8 	%rs20, %rs19;
	cvt.rn.f32.s16 	%f48, %rs20;
	mul.f32 	%f49, %f48, 0f3DCCCCCD;
	copysign.f32 	%f50, %f49, %f44;
	add.rz.f32 	%f51, %f49, %f50;
	cvt.rzi.f32.f32 	%f52, %f51;
	cvt.rzi.s32.f32 	%r359, %f52;
	st.global.u8 	[%rd28+1], %r359;
	add.s32 	%r360, %r954, 2;
	shl.b32 	%r361, %r360, 4;
	and.b32  	%r362, %r361, 261888;
	and.b32  	%r363, %r360, 10;
	add.s32 	%r364, %r12, %r363;
	add.s32 	%r365, %r364, %r362;
	cvt.u64.u32 	%rd31, %r365;
	add.s64 	%rd32, %rd4, %rd31;
	ld.global.nc.u8 	%rs21, [%rd32];
	cvt.s16.s8 	%rs22, %rs21;
	cvt.rn.f32.s16 	%f53, %rs22;
	mul.f32 	%f54, %f53, 0f3DCCCCCD;
	copysign.f32 	%f55, %f54, %f44;
	add.rz.f32 	%f56, %f54, %f55;
	cvt.rzi.f32.f32 	%f57, %f56;
	cvt.rzi.s32.f32 	%r366, %f57;
	st.global.u8 	[%rd28+2], %r366;
	add.s32 	%r367, %r358, 2;
	cvt.u64.u32 	%rd33, %r367;
	add.s64 	%rd34, %rd4, %rd33;
	ld.global.nc.u8 	%rs23, [%rd34];
	cvt.s16.s8 	%rs24, %rs23;
	cvt.rn.f32.s16 	%f58, %rs24;
	mul.f32 	%f59, %f58, 0f3DCCCCCD;
	copysign.f32 	%f60, %f59, %f44;
	add.rz.f32 	%f61, %f59, %f60;
	cvt.rzi.f32.f32 	%f62, %f61;
	cvt.rzi.s32.f32 	%r368, %f62;
	st.global.u8 	[%rd28+3], %r368;
	add.s32 	%r369, %r954, 4;
	shl.b32 	%r370, %r369, 4;
	and.b32  	%r371, %r370, 261888;
	and.b32  	%r372, %r369, 12;
	add.s32 	%r373, %r12, %r372;
	add.s32 	%r374, %r373, %r371;
	cvt.u64.u32 	%rd35, %r374;
	add.s64 	%rd36, %rd4, %rd35;
	ld.global.nc.u8 	%rs25, [%rd36];
	cvt.s16.s8 	%rs26, %rs25;
	cvt.rn.f32.s16 	%f63, %rs26;
	mul.f32 	%f64, %f63, 0f3DCCCCCD;
	copysign.f32 	%f65, %f64, %f44;
	add.rz.f32 	%f66, %f64, %f65;
	cvt.rzi.f32.f32 	%f67, %f66;
	cvt.rzi.s32.f32 	%r375, %f67;
	st.global.u8 	[%rd28+4], %r375;
	ld.global.nc.u8 	%rs27, [%rd34+2];
	cvt.s16.s8 	%rs28, %rs27;
	cvt.rn.f32.s16 	%f68, %rs28;
	mul.f32 	%f69, %f68, 0f3DCCCCCD;
	copysign.f32 	%f70, %f69, %f44;
	add.rz.f32 	%f71, %f69, %f70;
	cvt.rzi.f32.f32 	%f72, %f71;
	cvt.rzi.s32.f32 	%r376, %f72;
	st.global.u8 	[%rd28+5], %r376;
	ld.global.nc.u8 	%rs29, [%rd32+4];
	cvt.s16.s8 	%rs30, %rs29;
	cvt.rn.f32.s16 	%f73, %rs30;
	mul.f32 	%f74, %f73, 0f3DCCCCCD;
	copysign.f32 	%f75, %f74, %f44;
	add.rz.f32 	%f76, %f74, %f75;
	cvt.rzi.f32.f32 	%f77, %f76;
	cvt.rzi.s32.f32 	%r377, %f77;
	st.global.u8 	[%rd28+6], %r377;
	ld.global.nc.u8 	%rs31, [%rd34+4];
	cvt.s16.s8 	%rs32, %rs31;
	cvt.rn.f32.s16 	%f78, %rs32;
	mul.f32 	%f79, %f78, 0f3DCCCCCD;
	copysign.f32 	%f80, %f79, %f44;
	add.rz.f32 	%f81, %f79, %f80;
	cvt.rzi.f32.f32 	%f82, %f81;
	cvt.rzi.s32.f32 	%r378, %f82;
	st.global.u8 	[%rd28+7], %r378;
	add.s32 	%r954, %r954, 8;
	setp.ne.s32 	%p3, %r954, 16384;
	@%p3 bra 	$L__BB0_6;
	add.s32 	%r953, %r953, 1;
	setp.ne.s32 	%p4, %r953, 64;
	@%p4 bra 	$L__BB0_5;
	mov.u32 	%r380, %tid.y;
	shl.b32 	%r381, %r380, 12;
	mov.u32 	%r382, %tid.x;
	shl.b32 	%r383, %r382, 4;
	or.b32  	%r384, %r383, %r381;
	shl.b32 	%r385, %r380, 20;
	add.s32 	%r17, %r1, %r385;
	shl.b32 	%r386, %r382, 14;
	and.b32  	%r387, %r386, 245760;
	and.b32  	%r388, %r382, 112;
	add.s32 	%r389, %r17, %r388;
	add.s32 	%r18, %r389, %r387;
	mad.lo.s32 	%r390, %r380, -3072, %r384;
	shl.b32 	%r391, %r380, 18;
	add.s32 	%r392, %r10, %r391;
	add.s32 	%r393, %r392, %r388;
	add.s32 	%r19, %r393, %r387;
	mov.u32 	%r394, _ZZ12main_kernel2E9QA_shared;
	add.s32 	%r20, %r394, %r384;
	mov.u32 	%r395, _ZZ12main_kernel2E9QB_shared;
	add.s32 	%r21, %r395, %r390;
	add.s32 	%r22, %r394, %r381;
	add.s32 	%r23, %r22, 3328;
	add.s32 	%r24, %r22, 512;
	add.s32 	%r25, %r22, 1536;
	add.s32 	%r26, %r22, 2560;
	add.s32 	%r27, %r22, 3584;
	add.s32 	%r28, %r22, 768;
	add.s32 	%r29, %r22, 1792;
	mov.b32 	%r955, 0;
	mov.u32 	%r956, %r955;
	mov.u32 	%r957, %r955;
	mov.u32 	%r958, %r955;
	mov.u32 	%r959, %r955;
	mov.u32 	%r960, %r955;
	mov.u32 	%r961, %r955;
	mov.u32 	%r962, %r955;
	mov.u32 	%r963, %r955;
	mov.u32 	%r964, %r955;
	mov.u32 	%r965, %r955;
	mov.u32 	%r966, %r955;
	mov.u32 	%r967, %r955;
	mov.u32 	%r968, %r955;
	mov.u32 	%r969, %r955;
	mov.u32 	%r970, %r955;
	mov.u32 	%r971, %r955;
	mov.u32 	%r972, %r955;
	mov.u32 	%r973, %r955;
	mov.u32 	%r974, %r955;
	mov.u32 	%r975, %r955;
	mov.u32 	%r976, %r955;
	mov.u32 	%r977, %r955;
	mov.u32 	%r978, %r955;
	mov.u32 	%r979, %r955;
	mov.u32 	%r980, %r955;
	mov.u32 	%r981, %r955;
	mov.u32 	%r982, %r955;
	mov.u32 	%r983, %r955;
	mov.u32 	%r984, %r955;
	mov.u32 	%r985, %r955;
	mov.u32 	%r986, %r955;
	mov.u32 	%r987, %r955;
	mov.u32 	%r988, %r955;
	mov.u32 	%r989, %r955;
	mov.u32 	%r990, %r955;
	mov.u32 	%r991, %r955;
	mov.u32 	%r992, %r955;
	mov.u32 	%r993, %r955;
	mov.u32 	%r994, %r955;
	mov.u32 	%r995, %r955;
	mov.u32 	%r996, %r955;
	mov.u32 	%r997, %r955;
	mov.u32 	%r998, %r955;
	mov.u32 	%r999, %r955;
	mov.u32 	%r1000, %r955;
	mov.u32 	%r1001, %r955;
	mov.u32 	%r1002, %r955;
	mov.u32 	%r1003, %r955;
	mov.u32 	%r1004, %r955;
	mov.u32 	%r1005, %r955;
	mov.u32 	%r1006, %r955;
	mov.u32 	%r1007, %r955;
	mov.u32 	%r1008, %r955;
	mov.u32 	%r1009, %r955;
	mov.u32 	%r1010, %r955;
	mov.u32 	%r1011, %r955;
	mov.u32 	%r1012, %r955;
	mov.u32 	%r1013, %r955;
	mov.u32 	%r1014, %r955;
	mov.u32 	%r1015, %r955;
	mov.u32 	%r1016, %r955;
	mov.u32 	%r1017, %r955;
	mov.u32 	%r1018, %r955;
	mov.u32 	%r1019, %r955;
	mov.u32 	%r1020, %r955;
	mov.u32 	%r1021, %r955;
	mov.u32 	%r1022, %r955;
	mov.u32 	%r1023, %r955;
	mov.u32 	%r1024, %r955;
	mov.u32 	%r1025, %r955;
	mov.u32 	%r1026, %r955;
	mov.u32 	%r1027, %r955;
	mov.u32 	%r1028, %r955;
	mov.u32 	%r1029, %r955;
	mov.u32 	%r1030, %r955;
	mov.u32 	%r1031, %r955;
	mov.u32 	%r1032, %r955;
	mov.u32 	%r1033, %r955;
	mov.u32 	%r1034, %r955;
	mov.u32 	%r1035, %r955;
	mov.u32 	%r1036, %r955;
	mov.u32 	%r1037, %r955;
	mov.u32 	%r1038, %r955;
	mov.u32 	%r1039, %r955;
	mov.u32 	%r1040, %r955;
	mov.u32 	%r1041, %r955;
	mov.u32 	%r1042, %r955;
	mov.u32 	%r1043, %r955;
	mov.u32 	%r1044, %r955;
	mov.u32 	%r1045, %r955;
	mov.u32 	%r1046, %r955;
	mov.u32 	%r1047, %r955;
	mov.u32 	%r1048, %r955;
	mov.u32 	%r1049, %r955;
	mov.u32 	%r1050, %r955;
	mov.u32 	%r1051, %r955;
	mov.u32 	%r1052, %r955;
	mov.u32 	%r1053, %r955;
	mov.u32 	%r1054, %r955;
	mov.u32 	%r1055, %r955;
	mov.u32 	%r1056, %r955;
	mov.u32 	%r1057, %r955;
	mov.u32 	%r1058, %r955;
	mov.u32 	%r1059, %r955;
	mov.u32 	%r1060, %r955;
	mov.u32 	%r1061, %r955;
	mov.u32 	%r1062, %r955;
	mov.u32 	%r1063, %r955;
	mov.u32 	%r1064, %r955;
	mov.u32 	%r1065, %r955;
	mov.u32 	%r1066, %r955;
	mov.u32 	%r1067, %r955;
	mov.u32 	%r1068, %r955;
	mov.u32 	%r1069, %r955;
	mov.u32 	%r1070, %r955;
	mov.u32 	%r1071, %r955;
	mov.u32 	%r1072, %r955;
	mov.u32 	%r1073, %r955;
	mov.u32 	%r1074, %r955;
	mov.u32 	%r1075, %r955;
	mov.u32 	%r1076, %r955;
	mov.u32 	%r1077, %r955;
	mov.u32 	%r1078, %r955;
	mov.u32 	%r1079, %r955;
	mov.u32 	%r1080, %r955;
	mov.u32 	%r1081, %r955;
	mov.u32 	%r1082, %r955;
	mov.u32 	%r1083, %r955;
$L__BB0_9:
	bar.sync 	0;
	shl.b32 	%r396, %r1083, 6;
	add.s32 	%r397, %r18, %r396;
	cvt.u64.u32 	%rd37, %r397;
	add.s64 	%rd38, %rd2, %rd37;
	ld.global.v4.u32 	{%r398, %r399, %r400, %r401}, [%rd38];
	st.shared.v4.u32 	[%r20], {%r398, %r399, %r400, %r401};
	ld.global.v4.u32 	{%r402, %r403, %r404, %r405}, [%rd38+32];
	st.shared.v4.u32 	[%r20+512], {%r402, %r403, %r404, %r405};
	ld.global.v4.u32 	{%r406, %r407, %r408, %r409}, [%rd38+262144];
	st.shared.v4.u32 	[%r20+1024], {%r406, %r407, %r408, %r409};
	ld.global.v4.u32 	{%r410, %r411, %r412, %r413}, [%rd38+262176];
	st.shared.v4.u32 	[%r20+1536], {%r410, %r411, %r412, %r413};
	ld.global.v4.u32 	{%r414, %r415, %r416, %r417}, [%rd38+524288];
	st.shared.v4.u32 	[%r20+2048], {%r414, %r415, %r416, %r417};
	ld.global.v4.u32 	{%r418, %r419, %r420, %r421}, [%rd38+524320];
	st.shared.v4.u32 	[%r20+2560], {%r418, %r419, %r420, %r421};
	ld.global.v4.u32 	{%r422, %r423, %r424, %r425}, [%rd38+786432];
	st.shared.v4.u32 	[%r20+3072], {%r422, %r423, %r424, %r425};
	ld.global.v4.u32 	{%r426, %r427, %r428, %r429}, [%rd38+786464];
	st.shared.v4.u32 	[%r20+3584], {%r426, %r427, %r428, %r429};
	add.s32 	%r430, %r19, %r396;
	cvt.u64.u32 	%rd39, %r430;
	add.s64 	%rd40, %rd3, %rd39;
	ld.global.v4.u32 	{%r431, %r432, %r433, %r434}, [%rd40];
	st.shared.v4.u32 	[%r21], {%r431, %r432, %r433, %r434};
	ld.global.v4.u32 	{%r435, %r436, %r437, %r438}, [%rd40+32];
	st.shared.v4.u32 	[%r21+512], {%r435, %r436, %r437, %r438};
	bar.sync 	0;
	mov.b32 	%r439, 16;
	wmma.load.a.sync.aligned.row.m16n16k16.shared.s8 	{%r440, %r441}, [%r22], %r439;
	add.s32 	%r442, %r22, 1024;
	wmma.load.a.sync.aligned.row.m16n16k16.shared.s8 	{%r443, %r444}, [%r442], %r439;
	add.s32 	%r445, %r22, 2048;
	wmma.load.a.sync.aligned.row.m16n16k16.shared.s8 	{%r446, %r447}, [%r445], %r439;
	add.s32 	%r448, %r22, 3072;
	wmma.load.a.sync.aligned.row.m16n16k16.shared.s8 	{%r449, %r450}, [%r448], %r439;
	mov.u32 	%r451, _ZZ12main_kernel2E9QB_shared;
	wmma.load.b.sync.aligned.col.m16n16k16.shared.s8 	{%r452, %r453}, [%r451], %r439;
	add.s32 	%r454, %r451, 1024;
	wmma.load.b.sync.aligned.col.m16n16k16.shared.s8 	{%r455, %r456}, [%r454], %r439;
	add.s32 	%r457, %r451, 2048;
	wmma.load.b.sync.aligned.col.m16n16k16.shared.s8 	{%r458, %r459}, [%r457], %r439;
	add.s32 	%r460, %r451, 3072;
	wmma.load.b.sync.aligned.col.m16n16k16.shared.s8 	{%r461, %r462}, [%r460], %r439;
	wmma.mma.sync.aligned.row.col.m16n16k16.s32.s8.s8.s32 {%r463, %r464, %r465, %r466, %r467, %r468, %r469, %r470}, {%r440, %r441}, {%r452, %r453}, {%r1066, %r1065, %r1064, %r1063, %r1062, %r1061, %r1060, %r1059};
	wmma.mma.sync.aligned.row.col.m16n16k16.s32.s8.s8.s32 {%r471, %r472, %r473, %r474, %r475, %r476, %r477, %r478}, {%r440, %r441}, {%r455, %r456}, {%r1058, %r1057, %r1056, %r1055, %r1054, %r1053, %r1052, %r1051};
	wmma.mma.sync.aligned.row.col.m16n16k16.s32.s8.s8.s32 {%r479, %r480, %r481, %r482, %r483, %r484, %r485, %r486}, {%r440, %r441}, {%r458, %r459}, {%r1050, %r1049, %r1048, %r1047, %r1046, %r1045, %r1044, %r1043};
	wmma.mma.sync.aligned.row.col.m16n16k16.s32.s8.s8.s32 {%r487, %r488, %r489, %r490, %r491, %r492, %r493, %r494}, {%r440, %r441}, {%r461, %r462}, {%r1042, %r1041, %r1040, %r1039, %r1038, %r1037, %r1036, %r1035};
	wmma.mma.sync.aligned.row.col.m16n16k16.s32.s8.s8.s32 {%r495, %r496, %r497, %r498, %r499, %r500, %r501, %r502}, {%r443, %r444}, {%r452, %r453}, {%r1034, %r1033, %r1032, %r1031, %r1030, %r1029, %r1028, %r1027};
	wmma.mma.sync.aligned.row.col.m16n16k16.s32.s8.s8.s32 {%r503, %r504, %r505, %r506, %r507, %r508, %r509, %r510}, {%r443, %r444}, {%r455, %r456}, {%r1026, %r1025, %r1024, %r1023, %r1022, %r1021, %r1020, %r1019};
	wmma.mma.sync.aligned.row.col.m16n16k16.s32.s8.s8.s32 {%r511, %r512, %r513, %r514, %r515, %r516, %r517, %r518}, {%r443, %r444}, {%r458, %r459}, {%r1018, %r1017, %r1016, %r1015, %r1014, %r1013, %r1012, %r1011};
	wmma.mma.sync.aligned.row.col.m16n16k16.s32.s8.s8.s32 {%r519, %r520, %r521, %r522, %r523, %r524, %r525, %r526}, {%r443, %r444}, {%r461, %r462}, {%r1010, %r1009, %r1008, %r1007, %r1006, %r1005, %r1004, %r1003};
	wmma.mma.sync.aligned.row.col.m16n16k16.s32.s8.s8.s32 {%r527, %r528, %r529, %r530, %r531, %r532, %r533, %r534}, {%r446, %r447}, {%r452, %r453}, {%r1002, %r1001, %r1000, %r999, %r998, %r997, %r996, %r995};
	wmma.mma.sync.aligned.row.col.m16n16k16.s32.s8.s8.s32 {%r535, %r536, %r537, %r538, %r539, %r540, %r541, %r542}, {%r446, %r447}, {%r455, %r456}, {%r994, %r993, %r992, %r991, %r990, %r989, %r988, %r987};
	wmma.mma.sync.aligned.row.col.m16n16k16.s32.s8.s8.s32 {%r543, %r544, %r545, %r546, %r547, %r548, %r549, %r550}, {%r446, %r447}, {%r458, %r459}, {%r986, %r985, %r984, %r983, %r982, %r981, %r980, %r979};
	wmma.mma.sync.aligned.row.col.m16n16k16.s32.s8.s8.s32 {%r551, %r552, %r553, %r554, %r555, %r556, %r557, %r558}, {%r446, %r447}, {%r461, %r462}, {%r978, %r977, %r976, %r975, %r974, %r973, %r972, %r971};
	wmma.mma.sync.aligned.row.col.m16n16k16.s32.s8.s8.s32 {%r559, %r560, %r561, %r562, %r563, %r564, %r565, %r566}, {%r449, %r450}, {%r452, %r453}, {%r970, %r969, %r968, %r967, %r966, %r965, %r964, %r963};
	wmma.mma.sync.aligned.row.col.m16n16k16.s32.s8.s8.s32 {%r567, %r568, %r569, %r570, %r571, %r572, %r573, %r574}, {%r449, %r450}, {%r455, %r456}, {%r962, %r961, %r960, %r959, %r958, %r957, %r956, %r955};
	wmma.mma.sync.aligned.row.col.m16n16k16.s32.s8.s8.s32 {%r575, %r576, %r577, %r578, %r579, %r580, %r581, %r582}, {%r449, %r450}, {%r458, %r459}, {%r1067, %r1068, %r1069, %r1070, %r1071, %r1072, %r1073, %r1074};
	wmma.mma.sync.aligned.row.col.m16n16k16.s32.s8.s8.s32 {%r583, %r584, %r585, %r586, %r587, %r588, %r589, %r590}, {%r449, %r450}, {%r461, %r462}, {%r1075, %r1076, %r1077, %r1078, %r1079, %r1080, %r1081, %r1082};
	add.s32 	%r591, %r22, 256;
	wmma.load.a.sync.aligned.row.m16n16k16.shared.s8 	{%r592, %r593}, [%r591], %r439;
	add.s32 	%r594, %r22, 1280;
	wmma.load.a.sync.aligned.row.m16n16k16.shared.s8 	{%r595, %r596}, [%r594], %r439;
	add.s32 	%r597, %r22, 2304;
	wmma.load.a.sync.aligned.row.m16n16k16.shared.s8 	{%r598, %r599}, [%r597], %r439;
	wmma.load.a.sync.aligned.row.m16n16k16.shared.s8 	{%r600, %r601}, [%r23], %r439;
	add.s32 	%r602, %r451, 256;
	wmma.load.b.sync.aligned.col.m16n16k16.shared.s8 	{%r603, %r604}, [%r602], %r439;
	add.s32 	%r605, %r451, 1280;
	wmma.load.b.sync.aligned.col.m16n16k16.shared.s8 	{%r606, %r607}, [%r605], %r439;
	add.s32 	%r608, %r451, 2304;
	wmma.load.b.sync.aligned.col.m16n16k16.shared.s8 	{%r609, %r610}, [%r608], %r439;
	add.s32 	%r611, %r451, 3328;
	wmma.load.b.sync.aligned.col.m16n16k16.shared.s8 	{%r612, %r613}, [%r611], %r439;
	wmma.mma.sync.aligned.row.col.m16n16k16.s32.s8.s8.s32 {%r614, %r615, %r616, %r617, %r618, %r619, %r620, %r621}, {%r592, %r593}, {%r603, %r604}, {%r463, %r464, %r465, %r466, %r467, %r468, %r469, %r470};
	wmma.mma.sync.aligned.row.col.m16n16k16.s32.s8.s8.s32 {%r622, %r623, %r624, %r625, %r626, %r627, %r628, %r629}, {%r592, %r593}, {%r606, %r607}, {%r471, %r472, %r473, %r474, %r475, %r476, %r477, %r478};
	wmma.mma.sync.aligned.row.col.m16n16k16.s32.s8.s8.s32 {%r630, %r631, %r632, %r633, %r634, %r635, %r636, %r637}, {%r592, %r593}, {%r609, %r610}, {%r479, %r480, %r481, %r482, %r483, %r484, %r485, %r486};
	wmma.mma.sync.aligned.row.col.m16n16k16.s32.s8.s8.s32 {%r638, %r639, %r640, %r641, %r642, %r643, %r644, %r645}, {%r592, %r593}, {%r612, %r613}, {%r487, %r488, %r489, %r490, %r491, %r492, %r493, %r494};
	wmma.mma.sync.aligned.row.col.m16n16k16.s32.s8.s8.s32 {%r646, %r647, %r648, %r649, %r650, %r651, %r652, %r653}, {%r595, %r596}, {%r603, %r604}, {%r495, %r496, %r497, %r498, %r499, %r500, %r501, %r502};
	wmma.mma.sync.aligned.row.col.m16n16k16.s32.s8.s8.s32 {%r654, %r655, %r656, %r657, %r658, %r659, %r660, %r661}, {%r595, %r596}, {%r606, %r607}, {%r503, %r504, %r505, %r506, %r507, %r508, %r509, %r510};
	wmma.mma.sync.aligned.row.col.m16n16k16.s32.s8.s8.s32 {%r662, %r663, %r664, %r665, %r666, %r667, %r668, %r669}, {%r595, %r596}, {%r609, %r610}, {%r511, %r512, %r513, %r514, %r515, %r516, %r517, %r518};
	wmma.mma.sync.aligned.row.col.m16n16k16.s32.s8.s8.s32 {%r670, %r671, %r672, %r673, %r674, %r675, %r676, %r677}, {%r595, %r596}, {%r612, %r613}, {%r519, %r520, %r521, %r522, %r523, %r524, %r525, %r526};
	wmma.mma.sync.aligned.row.col.m16n16k16.s32.s8.s8.s32 {%r678, %r679, %r680, %r681, %r682, %r683, %r684, %r685}, {%r598, %r599}, {%r603, %r604}, {%r527, %r528, %r529, %r530, %r531, %r532, %r533, %r534};
	wmma.mma.sync.aligned.row.col.m16n16k16.s32.s8.s8.s32 {%r686, %r687, %r688, %r689, %r690, %r691, %r692, %r693}, {%r598, %r599}, {%r606, %r607}, {%r535, %r536, %r537, %r538, %r539, %r540, %r541, %r542};
	wmma.mma.sync.aligned.row.col.m16n16k16.s32.s8.s8.s32 {%r694, %r695, %r696, %r697, %r698, %r699, %r700, %r701}, {%r598, %r599}, {%r609, %r610}, {%r543, %r544, %r545, %r546, %r547, %r548, %r549, %r550};
	wmma.mma.sync.aligned.row.col.m16n16k16.s32.s8.s8.s32 {%r702, %r703, %r704, %r705, %r706, %r707, %r708, %r709}, {%r598, %r599}, {%r612, %r613}, {%r551, %r552, %r553, %r554, %r555, %r556, %r557, %r558};
	wmma.mma.sync.aligned.row.col.m16n16k16.s32.s8.s8.s32 {%r710, %r711, %r712, %r713, %r714, %r715, %r716, %r717}, {%r600, %r601}, {%r603, %r604}, {%r559, %r560, %r561, %r562, %r563, %r564, %r565, %r566};
	wmma.mma.sync.aligned.row.col.m16n16k16.s32.s8.s8.s32 {%r718, %r719, %r720, %r721, %r722, %r723, %r724, %r725}, {%r600, %r601}, {%r606, %r607}, {%r567, %r568, %r569, %r570, %r571, %r572, %r573, %r574};
	wmma.mma.sync.aligned.row.col.m16n16k16.s32.s8.s8.s32 {%r726, %r727, %r728, %r729, %r730, %r731, %r732, %r733}, {%r600, %r601}, {%r609, %r610}, {%r575, %r576, %r577, %r578, %r579, %r580, %r581, %r582};
	wmma.mma.sync.aligned.row.col.m16n16k16.s32.s8.s8.s32 {%r734, %r735, %r736, %r737, %r738, %r739, %r740, %r741}, {%r600, %r601}, {%r612, %r613}, {%r583, %r584, %r585, %r586, %r587, %r588, %r589, %r590};
	wmma.load.a.sync.aligned.row.m16n16k16.shared.s8 	{%r742, %r743}, [%r24], %r439;
	wmma.load.a.sync.aligned.row.m16n16k16.shared.s8 	{%r744, %r745}, [%r25], %r439;
	wmma.load.a.sync.aligned.row.m16n16k16.shared.s8 	{%r746, %r747}, [%r26], %r439;
	wmma.load.a.sync.aligned.row.m16n16k16.shared.s8 	{%r748, %r749}, [%r27], %r439;
	add.s32 	%r750, %r451, 512;
	wmma.load.b.sync.aligned.col.m16n16k16.shared.s8 	{%r751, %r752}, [%r750], %r439;
	add.s32 	%r753, %r451, 1536;
	wmma.load.b.sync.aligned.col.m16n16k16.shared.s8 	{%r754, %r755}, [%r753], %r439;
	add.s32 	%r756, %r451, 2560;
	wmma.load.b.sync.aligned.col.m16n16k16.shared.s8 	{%r757, %r758}, [%r756], %r439;
	add.s32 	%r759, %r451, 3584;
	wmma.load.b.sync.aligned.col.m16n16k16.shared.s8 	{%r760, %r761}, [%r759], %r439;
	wmma.mma.sync.aligned.row.col.m16n16k16.s32.s8.s8.s32 {%r762, %r763, %r764, %r765, %r766, %r767, %r768, %r769}, {%r742, %r743}, {%r751, %r752}, {%r614, %r615, %r616, %r617, %r618, %r619, %r620, %r621};
	wmma.mma.sync.aligned.row.col.m16n16k16.s32.s8.s8.s32 {%r770, %r771, %r772, %r773, %r774, %r775, %r776, %r777}, {%r742, %r743}, {%r754, %r755}, {%r622, %r623, %r624, %r625, %r626, %r627, %r628, %r629};
	wmma.mma.sync.aligned.row.col.m16n16k16.s32.s8.s8.s32 {%r778, %r779, %r780, %r781, %r782, %r783, %r784, %r785}, {%r742, %r743}, {%r757, %r758}, {%r630, %r631, %r632, %r633, %r634, %r635, %r636, %r637};
	wmma.mma.sync.aligned.row.col.m16n16k16.s32.s8.s8.s32 {%r786, %r787, %r788, %r789, %r790, %r791, %r792, %r793}, {%r742, %r743}, {%r760, %r761}, {%r638, %r639, %r640, %r641, %r642, %r643, %r644, %r645};
	wmma.mma.sync.aligned.row.col.m16n16k16.s32.s8.s8.s32 {%r794, %r795, %r796, %r797, %r798, %r799, %r800, %r801}, {%r744, %r745}, {%r751, %r752}, {%r646, %r647, %r648, %r649, %r650, %r651, %r652, %r653};
	wmma.mma.sync.aligned.row.col.m16n16k16.s32.s8.s8.s32 {%r802, %r803, %r804, %r805, %r806, %r807, %r808, %r809}, {%r744, %r745}, {%r754, %r755}, {%r654, %r655, %r656, %r657, %r658, %r659, %r660, %r661};
	wmma.mma.sync.aligned.row.col.m16n16k16.s32.s8.s8.s32 {%r810, %r811, %r812, %r813, %r814, %r815, %r816, %r817}, {%r744, %r745}, {%r757, %r758}, {%r662, %r663, %r664, %r665, %r666, %r667, %r668, %r669};
	wmma.mma.sync.aligned.row.col.m16n16k16.s32.s8.s8.s32 {%r818, %r819, %r820, %r821, %r822, %r823, %r824, %r825}, {%r744, %r745}, {%r760, %r761}, {%r670, %r671, %r672, %r673, %r674, %r675, %r676, %r677};
	wmma.mma.sync.aligned.row.col.m16n16k16.s32.s8.s8.s32 {%r826, %r827, %r828, %r829, %r830, %r831, %r832, %r833}, {%r746, %r747}, {%r751, %r752}, {%r678, %r679, %r680, %r681, %r682, %r683, %r684, %r685};
	wmma.mma.sync.aligned.row.col.m16n16k16.s32.s8.s8.s32 {%r834, %r835, %r836, %r837, %r838, %r839, %r840, %r841}, {%r746, %r747}, {%r754, %r755}, {%r686, %r687, %r688, %r689, %r690, %r691, %r692, %r693};
	wmma.mma.sync.aligned.row.col.m16n16k16.s32.s8.s8.s32 {%r842, %r843, %r844, %r845, %r846, %r847, %r848, %r849}, {%r746, %r747}, {%r757, %r758}, {%r694, %r695, %r696, %r697, %r698, %r699, %r700, %r701};
	wmma.mma.sync.aligned.row.col.m16n16k16.s32.s8.s8.s32 {%r850, %r851, %r852, %r853, %r854, %r855, %r856, %r857}, {%r746, %r747}, {%r760, %r761}, {%r702, %r703, %r704, %r705, %r706, %r707, %r708, %r709};
	wmma.mma.sync.aligned.row.col.m16n16k16.s32.s8.s8.s32 {%r858, %r859, %r860, %r861, %r862, %r863, %r864, %r865}, {%r748, %r749}, {%r751, %r752}, {%r710, %r711, %r712, %r713, %r714, %r715, %r716, %r717};
	wmma.mma.sync.aligned.row.col.m16n16k16.s32.s8.s8.s32 {%r866, %r867, %r868, %r869, %r870, %r871, %r872, %r873}, {%r748, %r749}, {%r754, %r755}, {%r718, %r719, %r720, %r721, %r722, %r723, %r724, %r725};
	wmma.mma.sync.aligned.row.col.m16n16k16.s32.s8.s8.s32 {%r874, %r875, %r876, %r877, %r878, %r879, %r880, %r881}, {%r748, %r749}, {%r757, %r758}, {%r726, %r727, %r728, %r729, %r730, %r731, %r732, %r733};
	wmma.mma.sync.aligned.row.col.m16n16k16.s32.s8.s8.s32 {%r882, %r883, %r884, %r885, %r886, %r887, %r888, %r889}, {%r748, %r749}, {%r760, %r761}, {%r734, %r735, %r736, %r737, %r738, %r739, %r740, %r741};
	wmma.load.a.sync.aligned.row.m16n16k16.shared.s8 	{%r890, %r891}, [%r28], %r439;
	wmma.load.a.sync.aligned.row.m16n16k16.shared.s8 	{%r892, %r893}, [%r29], %r439;
	add.s32 	%r894, %r22, 2816;
	wmma.load.a.sync.aligned.row.m16n16k16.shared.s8 	{%r895, %r896}, [%r894], %r439;
	add.s32 	%r897, %r22, 3840;
	wmma.load.a.sync.aligned.row.m16n16k16.shared.s8 	{%r898, %r899}, [%r897], %r439;
	add.s32 	%r900, %r451, 768;
	wmma.load.b.sync.aligned.col.m16n16k16.shared.s8 	{%r901, %r902}, [%r900], %r439;
	add.s32 	%r903, %r451, 1792;
	wmma.load.b.sync.aligned.col.m16n16k16.shared.s8 	{%r904, %r905}, [%r903], %r439;
	add.s32 	%r906, %r451, 2816;
	wmma.load.b.sync.aligned.col.m16n16k16.shared.s8 	{%r907, %r908}, [%r906], %r439;
	add.s32 	%r909, %r451, 3840;
	wmma.load.b.sync.aligned.col.m16n16k16.shared.s8 	{%r910, %r911}, [%r909], %r439;
	wmma.mma.sync.aligned.row.col.m16n16k16.s32.s8.s8.s32 {%r1066, %r1065, %r1064, %r1063, %r1062, %r1061, %r1060, %r1059}, {%r890, %r891}, {%r901, %r902}, {%r762, %r763, %r764, %r765, %r766, %r767, %r768, %r769};
	wmma.mma.sync.aligned.row.col.m16n16k16.s32.s8.s8.s32 {%r1058, %r1057, %r1056, %r1055, %r1054, %r1053, %r1052, %r1051}, {%r890, %r891}, {%r904, %r905}, {%r770, %r771, %r772, %r773, %r774, %r775, %r776, %r777};
	wmma.mma.sync.aligned.row.col.m16n16k16.s32.s8.s8.s32 {%r1050, %r1049, %r1048, %r1047, %r1046, %r1045, %r1044, %r1043}, {%r890, %r891}, {%r907, %r908}, {%r778, %r779, %r780, %r781, %r782, %r783, %r784, %r785};
	wmma.mma.sync.aligned.row.col.m16n16k16.s32.s8.s8.s32 {%r1042, %r1041, %r1040, %r1039, %r1038, %r1037, %r1036, %r1035}, {%r890, %r891}, {%r910, %r911}, {%r786, %r787, %r788, %r789, %r790, %r791, %r792, %r793};
	wmma.mma.sync.aligned.row.col.m16n16k16.s32.s8.s8.s32 {%r1034, %r1033, %r1032, %r1031, %r1030, %r1029, %r1028, %r1027}, {%r892, %r893}, {%r901, %r902}, {%r794, %r795, %r796, %r797, %r798, %r799, %r800, %r801};
	wmma.mma.sync.aligned.row.col.m16n16k16.s32.s8.s8.s32 {%r1026, %r1025, %r1024, %r1023, %r1022, %r1021, %r1020, %r1019}, {%r892, %r893}, {%r904, %r905}, {%r802, %r803, %r804, %r805, %r806, %r807, %r808, %r809};
	wmma.mma.sync.aligned.row.col.m16n16k16.s32.s8.s8.s32 {%r1018, %r1017, %r1016, %r1015, %r1014, %r1013, %r1012, %r1011}, {%r892, %r893}, {%r907, %r908}, {%r810, %r811, %r812, %r813, %r814, %r815, %r816, %r817};
	wmma.mma.sync.aligned.row.col.m16n16k16.s32.s8.s8.s32 {%r1010, %r1009, %r1008, %r1007, %r1006, %r1005, %r1004, %r1003}, {%r892, %r893}, {%r910, %r911}, {%r818, %r819, %r820, %r821, %r822, %r823, %r824, %r825};
	wmma.mma.sync.aligned.row.col.m16n16k16.s32.s8.s8.s32 {%r1002, %r1001, %r1000, %r999, %r998, %r997, %r996, %r995}, {%r895, %r896}, {%r901, %r902}, {%r826, %r827, %r828, %r829, %r830, %r831, %r832, %r833};
	wmma.mma.sync.aligned.row.col.m16n16k16.s32.s8.s8.s32 {%r994, %r993, %r992, %r991, %r990, %r989, %r988, %r987}, {%r895, %r896}, {%r904, %r905}, {%r834, %r835, %r836, %r837, %r838, %r839, %r840, %r841};
	wmma.mma.sync.aligned.row.col.m16n16k16.s32.s8.s8.s32 {%r986, %r985, %r984, %r983, %r982, %r981, %r980, %r979}, {%r895, %r896}, {%r907, %r908}, {%r842, %r843, %r844, %r845, %r846, %r847, %r848, %r849};
	wmma.mma.sync.aligned.row.col.m16n16k16.s32.s8.s8.s32 {%r978, %r977, %r976, %r975, %r974, %r973, %r972, %r971}, {%r895, %r896}, {%r910, %r911}, {%r850, %r851, %r852, %r853, %r854, %r855, %r856, %r857};
	wmma.mma.sync.aligned.row.col.m16n16k16.s32.s8.s8.s32 {%r970, %r969, %r968, %r967, %r966, %r965, %r964, %r963}, {%r898, %r899}, {%r901, %r902}, {%r858, %r859, %r860, %r861, %r862, %r863, %r864, %r865};
	wmma.mma.sync.aligned.row.col.m16n16k16.s32.s8.s8.s32 {%r962, %r961, %r960, %r959, %r958, %r957, %r956, %r955}, {%r898, %r899}, {%r904, %r905}, {%r866, %r867, %r868, %r869, %r870, %r871, %r872, %r873};
	wmma.mma.sync.aligned.row.col.m16n16k16.s32.s8.s8.s32 {%r1067, %r1068, %r1069, %r1070, %r1071, %r1072, %r1073, %r1074}, {%r898, %r899}, {%r907, %r908}, {%r874, %r875, %r876, %r877, %r878, %r879, %r880, %r881};
	wmma.mma.sync.aligned.row.col.m16n16k16.s32.s8.s8.s32 {%r1075, %r1076, %r1077, %r1078, %r1079, %r1080, %r1081, %r1082}, {%r898, %r899}, {%r910, %r911}, {%r882, %r883, %r884, %r885, %r886, %r887, %r888, %r889};
	add.s32 	%r1083, %r1083, 1;
	setp.ne.s32 	%p5, %r1083, 256;
	@%p5 bra 	$L__BB0_9;
	cvta.to.global.u64 	%rd41, %rd8;
	shl.b32 	%r913, %r8, 11;
	shl.b32 	%r914, %r9, 6;
	add.s32 	%r915, %r17, %r913;
	add.s32 	%r288, %r915, %r914;
	mul.wide.u32 	%rd42, %r288, 4;
	add.s64 	%rd43, %rd41, %rd42;
	mov.b32 	%r916, 16384;
	wmma.store.d.sync.aligned.row.m16n16k16.global.s32 	[%rd43], {%r1066, %r1065, %r1064, %r1063, %r1062, %r1061, %r1060, %r1059}, %r916;
	add.s64 	%rd44, %rd43, 64;
	wmma.store.d.sync.aligned.row.m16n16k16.global.s32 	[%rd44], {%r1058, %r1057, %r1056, %r1055, %r1054, %r1053, %r1052, %r1051}, %r916;
	add.s64 	%rd45, %rd43, 128;
	wmma.store.d.sync.aligned.row.m16n16k16.global.s32 	[%rd45], {%r1050, %r1049, %r1048, %r1047, %r1046, %r1045, %r1044, %r1043}, %r916;
	add.s64 	%rd46, %rd43, 192;
	wmma.store.d.sync.aligned.row.m16n16k16.global.s32 	[%rd46], {%r1042, %r1041, %r1040, %r1039, %r1038, %r1037, %r1036, %r1035}, %r916;
	add.s64 	%rd47, %rd43, 1048576;
	wmma.store.d.sync.aligned.row.m16n16k16.global.s32 	[%rd47], {%r1034, %r1033, %r1032, %r1031, %r1030, %r1029, %r1028, %r1027}, %r916;
	add.s64 	%rd48, %rd43, 1048640;
	wmma.store.d.sync.aligned.row.m16n16k16.global.s32 	[%rd48], {%r1026, %r1025, %r1024, %r1023, %r1022, %r1021, %r1020, %r1019}, %r916;
	add.s64 	%rd49, %rd43, 1048704;
	wmma.store.d.sync.aligned.row.m16n16k16.global.s32 	[%rd49], {%r1018, %r1017, %r1016, %r1015, %r1014, %r1013, %r1012, %r1011}, %r916;
	add.s64 	%rd50, %rd43, 1048768;
	wmma.store.d.sync.aligned.row.m16n16k16.global.s32 	[%rd50], {%r1010, %r1009, %r1008, %r1007, %r1006, %r1005, %r1004, %r1003}, %r916;
	add.s64 	%rd51, %rd43, 2097152;
	wmma.store.d.sync.aligned.row.m16n16k16.global.s32 	[%rd51], {%r1002, %r1001, %r1000, %r999, %r998, %r997, %r996, %r995}, %r916;
	add.s64 	%rd52, %rd43, 2097216;
	wmma.store.d.sync.aligned.row.m16n16k16.global.s32 	[%rd52], {%r994, %r993, %r992, %r991, %r990, %r989, %r988, %r987}, %r916;
	add.s64 	%rd53, %rd43, 2097280;
	wmma.store.d.sync.aligned.row.m16n16k16.global.s32 	[%rd53], {%r986, %r985, %r984, %r983, %r982, %r981, %r980, %r979}, %r916;
	add.s64 	%rd54, %rd43, 2097344;
	wmma.store.d.sync.aligned.row.m16n16k16.global.s32 	[%rd54], {%r978, %r977, %r976, %r975, %r974, %r973, %r972, %r971}, %r916;
	add.s64 	%rd55, %rd43, 3145728;
	wmma.store.d.sync.aligned.row.m16n16k16.global.s32 	[%rd55], {%r970, %r969, %r968, %r967, %r966, %r965, %r964, %r963}, %r916;
	add.s64 	%rd56, %rd43, 3145792;
	wmma.store.d.sync.aligned.row.m16n16k16.global.s32 	[%rd56], {%r962, %r961, %r960, %r959, %r958, %r957, %r956, %r955}, %r916;
	add.s64 	%rd57, %rd43, 3145856;
	wmma.store.d.sync.aligned.row.m16n16k16.global.s32 	[%rd57], {%r1067, %r1068, %r1069, %r1070, %r1071, %r1072, %r1073, %r1074}, %r916;
	add.s64 	%rd58, %rd43, 3145920;
	wmma.store.d.sync.aligned.row.m16n16k16.global.s32 	[%rd58], {%r1075, %r1076, %r1077, %r1078, %r1079, %r1080, %r1081, %r1082}, %r916;
	add.s64 	%rd5, %rd41, 32;
	cvta.to.global.u64 	%rd59, %rd9;
	add.s64 	%rd6, %rd59, 7;
	mov.b32 	%r1084, 0;
$L__BB0_11:
	shl.b32 	%r918, %r1084, 14;
	add.s32 	%r1085, %r288, %r918;
	mov.b32 	%r1086, 0;
$L__BB0_12:
	cvt.s64.s32 	%rd60, %r1085;
	mul.wide.s32 	%rd61, %r1085, 4;
	add.s64 	%rd62, %rd5, %rd61;
	add.s64 	%rd63, %rd6, %rd60;
	ld.global.u32 	%r919, [%rd62+-32];
	cvt.rn.f32.s32 	%f83, %r919;
	mul.f32 	%f84, %f83, 0f42C80000;
	cvt.rzi.s32.f32 	%r920, %f84;
	st.global.u8 	[%rd63+-7], %r920;
	ld.global.u32 	%r921, [%rd62+-28];
	cvt.rn.f32.s32 	%f85, %r921;
	mul.f32 	%f86, %f85, 0f42C80000;
	cvt.rzi.s32.f32 	%r922, %f86;
	st.global.u8 	[%rd63+-6], %r922;
	ld.global.u32 	%r923, [%rd62+-24];
	cvt.rn.f32.s32 	%f87, %r923;
	mul.f32 	%f88, %f87, 0f42C80000;
	cvt.rzi.s32.f32 	%r924, %f88;
	st.global.u8 	[%rd63+-5], %r924;
	ld.global.u32 	%r925, [%rd62+-20];
	cvt.rn.f32.s32 	%f89, %r925;
	mul.f32 	%f90, %f89, 0f42C80000;
	cvt.rzi.s32.f32 	%r926, %f90;
	st.global.u8 	[%rd63+-4], %r926;
	ld.global.u32 	%r927, [%rd62+-16];
	cvt.rn.f32.s32 	%f91, %r927;
	mul.f32 	%f92, %f91, 0f42C80000;
	cvt.rzi.s32.f32 	%r928, %f92;
	st.global.u8 	[%rd63+-3], %r928;
	ld.global.u32 	%r929, [%rd62+-12];
	cvt.rn.f32.s32 	%f93, %r929;
	mul.f32 	%f94, %f93, 0f42C80000;
	cvt.rzi.s32.f32 	%r930, %f94;
	st.global.u8 	[%rd63+-2], %r930;
	ld.global.u32 	%r931, [%rd62+-8];
	cvt.rn.f32.s32 	%f95, %r931;
	mul.f32 	%f96, %f95, 0f42C80000;
	cvt.rzi.s32.f32 	%r932, %f96;
	st.global.u8 	[%rd63+-1], %r932;
	ld.global.u32 	%r933, [%rd62+-4];
	cvt.rn.f32.s32 	%f97, %r933;
	mul.f32 	%f98, %f97, 0f42C80000;
	cvt.rzi.s32.f32 	%r934, %f98;
	st.global.u8 	[%rd63], %r934;
	ld.global.u32 	%r935, [%rd62];
	cvt.rn.f32.s32 	%f99, %r935;
	mul.f32 	%f100, %f99, 0f42C80000;
	cvt.rzi.s32.f32 	%r936, %f100;
	st.global.u8 	[%rd63+1], %r936;
	ld.global.u32 	%r937, [%rd62+4];
	cvt.rn.f32.s32 	%f101, %r937;
	mul.f32 	%f102, %f101, 0f42C80000;
	cvt.rzi.s32.f32 	%r938, %f102;
	st.global.u8 	[%rd63+2], %r938;
	ld.global.u32 	%r939, [%rd62+8];
	cvt.rn.f32.s32 	%f103, %r939;
	mul.f32 	%f104, %f103, 0f42C80000;
	cvt.rzi.s32.f32 	%r940, %f104;
	st.global.u8 	[%rd63+3], %r940;
	ld.global.u32 	%r941, [%rd62+12];
	cvt.rn.f32.s32 	%f105, %r941;
	mul.f32 	%f106, %f105, 0f42C80000;
	cvt.rzi.s32.f32 	%r942, %f106;
	st.global.u8 	[%rd63+4], %r942;
	ld.global.u32 	%r943, [%rd62+16];
	cvt.rn.f32.s32 	%f107, %r943;
	mul.f32 	%f108, %f107, 0f42C80000;
	cvt.rzi.s32.f32 	%r944, %f108;
	st.global.u8 	[%rd63+5], %r944;
	ld.global.u32 	%r945, [%rd62+20];
	cvt.rn.f32.s32 	%f109, %r945;
	mul.f32 	%f110, %f109, 0f42C80000;
	cvt.rzi.s32.f32 	%r946, %f110;
	st.global.u8 	[%rd63+6], %r946;
	ld.global.u32 	%r947, [%rd62+24];
	cvt.rn.f32.s32 	%f111, %r947;
	mul.f32 	%f112, %f111, 0f42C80000;
	cvt.rzi.s32.f32 	%r948, %f112;
	st.global.u8 	[%rd63+7], %r948;
	ld.global.u32 	%r949, [%rd62+28];
	cvt.rn.f32.s32 	%f113, %r949;
	mul.f32 	%f114, %f113, 0f42C80000;
	cvt.rzi.s32.f32 	%r950, %f114;
	st.global.u8 	[%rd63+8], %r950;
	add.s32 	%r1086, %r1086, 16;
	add.s32 	%r1085, %r1085, 16;
	setp.ne.s32 	%p6, %r1086, 64;
	@%p6 bra 	$L__BB0_12;
	add.s32 	%r1084, %r1084, 1;
	setp.ne.s32 	%p7, %r1084, 64;
	@%p7 bra 	$L__BB0_11;
	ret;

}
	// .globl	main_kernel0
.visible .entry main_kernel0(
	.param .u64 .ptr .align 1 main_kernel0_param_0,
	.param .u64 .ptr .align 1 main_kernel0_param_1
)
.maxntid 1024
{
	.reg .b32 	%r<37>;
	.reg .b64 	%rd<11>;

	ld.param.u64 	%rd1, [main_kernel0_param_0];
	ld.param.u64 	%rd2, [main_kernel0_param_1];
	mov.u32 	%r1, %ctaid.y;
	shl.b32 	%r2, %r1, 26;
	mov.u32 	%r3, %ctaid.x;
	shl.b32 	%r4, %r3, 15;
	mov.u32 	%r5, %tid.y;
	shl.b32 	%r6, %r5, 8;
	add.s32 	%r7, %r4, %r6;
	mov.u32 	%r8, %tid.x;
	shl.b32 	%r9, %r8, 5;
	add.s32 	%r10, %r7, %r9;
	shl.b32 	%r11, %r5, 4;
	shl.b32 	%r12, %r8, 1;
	add.s32 	%r13, %r11, %r12;
	shl.b32 	%r14, %r3, 5;
	and.b32  	%r15, %r14, 224;
	shr.u32 	%r16, %r5, 2;
	and.b32  	%r17, %r16, 240;
	or.b32  	%r18, %r15, %r2;
	add.s32 	%r19, %r18, %r17;
	add.s32 	%r20, %r10, %r2;
	cvta.to.global.u64 	%rd3, %rd2;
	cvta.to.global.u64 	%rd4, %rd1;
	and.b32  	%r21, %r10, 2147221504;
	shl.b32 	%r22, %r13, 8;
	and.b32  	%r23, %r22, 261632;
	add.s32 	%r24, %r19, %r21;
	or.b32  	%r25, %r24, %r23;
	cvt.u64.u32 	%rd5, %r25;
	add.s64 	%rd6, %rd4, %rd5;
	cvt.u64.u32 	%rd7, %r20;
	add.s64 	%rd8, %rd3, %rd7;
	ld.global.nc.v4.u32 	{%r26, %r27, %r28, %r29}, [%rd8];
	st.global.v4.u32 	[%rd6], {%r26, %r27, %r28, %r29};
	or.b32  	%r30, %r22, 256;
	and.b32  	%r31, %r30, 261888;
	add.s32 	%r32, %r24, %r31;
	cvt.u64.u32 	%rd9, %r32;
	add.s64 	%rd10, %rd4, %rd9;
	ld.global.nc.v4.u32 	{%r33, %r34, %r35, %r36}, [%rd8+16];
	st.global.v4.u32 	[%rd10], {%r33, %r34, %r35, %r36};
	ret;

}
	// .globl	main_kernel1
.visible .entry main_kernel1(
	.param .u64 .ptr .align 1 main_kernel1_param_0,
	.param .u64 .ptr .align 1 main_kernel1_param_1
)
.maxntid 1024
{
	.reg .b32 	%r<37>;
	.reg .b64 	%rd<11>;

	ld.param.u64 	%rd1, [main_kernel1_param_0];
	ld.param.u64 	%rd2, [main_kernel1_param_1];
	mov.u32 	%r1, %ctaid.y;
	shl.b32 	%r2, %r1, 26;
	mov.u32 	%r3, %ctaid.x;
	shl.b32 	%r4, %r3, 15;
	mov.u32 	%r5, %tid.y;
	shl.b32 	%r6, %r5, 8;
	add.s32 	%r7, %r4, %r6;
	mov.u32 	%r8, %tid.x;
	shl.b32 	%r9, %r8, 5;
	add.s32 	%r10, %r7, %r9;
	shl.b32 	%r11, %r5, 4;
	shl.b32 	%r12, %r8, 1;
	add.s32 	%r13, %r11, %r12;
	shl.b32 	%r14, %r3, 5;
	and.b32  	%r15, %r14, 224;
	shr.u32 	%r16, %r5, 2;
	and.b32  	%r17, %r16, 240;
	or.b32  	%r18, %r15, %r2;
	add.s32 	%r19, %r18, %r17;
	add.s32 	%r20, %r10, %r2;
	cvta.to.global.u64 	%rd3, %rd2;
	cvta.to.global.u64 	%rd4, %rd1;
	and.b32  	%r21, %r10, 2147221504;
	shl.b32 	%r22, %r13, 8;
	and.b32  	%r23, %r22, 261632;
	add.s32 	%r24, %r19, %r21;
	or.b32  	%r25, %r24, %r23;
	cvt.u64.u32 	%rd5, %r25;
	add.s64 	%rd6, %rd4, %rd5;
	cvt.u64.u32 	%rd7, %r20;
	add.s64 	%rd8, %rd3, %rd7;
	ld.global.nc.v4.u32 	{%r26, %r27, %r28, %r29}, [%rd8];
	st.global.v4.u32 	[%rd6], {%r26, %r27, %r28, %r29};
	or.b32  	%r30, %r22, 256;
	and.b32  	%r31, %r30, 261888;
	add.s32 	%r32, %r24, %r31;
	cvt.u64.u32 	%rd9, %r32;
	add.s64 	%rd10, %rd4, %rd9;
	ld.global.nc.v4.u32 	{%r33, %r34, %r35, %r36}, [%rd8+16];
	st.global.v4.u32 	[%rd10], {%r33, %r34, %r35, %r36};
	ret;

}


// ===== COMPILED SASS (sm_100) =====

	.target	sm_100

	.elftype	@"ET_EXEC"


//--------------------- .note.nv.tkinfo           --------------------------
	.section	.note.nv.tkinfo,"",@"SHT_NOTE"
	.sectionflags	@"SHF_NOTE_NV_TKINFO"
	.tkinfo
        /*0018*/ 	.word	0x00000002
        /*0030*/ 	.string	""
        /*0030*/ 	.string	"ptxas"
        /*0030*/ 	.string	"Cuda compilation tools, release 13.0, V13.0.88"
        /*0030*/ 	.string	"Build cuda_13.0.r13.0/compiler.36424714_0"
        /*0030*/ 	.string	"-arch sm_100 -m 64 "



//--------------------- .note.nv.cuinfo           --------------------------
	.section	.note.nv.cuinfo,"",@"SHT_NOTE"
	.sectionflags	@"SHF_NOTE_NV_CUINFO"
        /*0018*/ 	.short	0x0002
        /*001a*/ 	.short	0x0064
        /*001c*/ 	.short	0x0082
	.zero		2


//--------------------- .nv.info                  --------------------------
	.section	.nv.info,"",@"SHT_CUDA_INFO"
	.align	4


	//----- nvinfo : EIATTR_REGCOUNT
	.align		4
        /*0000*/ 	.byte	0x04, 0x2f
        /*0002*/ 	.short	(.L_1 - .L_0)
	.align		4
.L_0:
        /*0004*/ 	.word	index@(main_kernel2)
        /*0008*/ 	.word	0x000000b8


	//----- nvinfo : EIATTR_FRAME_SIZE
	.align		4
.L_1:
        /*000c*/ 	.byte	0x04, 0x11
        /*000e*/ 	.short	(.L_3 - .L_2)
	.align		4
.L_2:
        /*0010*/ 	.word	index@(main_kernel2)
        /*0014*/ 	.word	0x00000000


	//----- nvinfo : EIATTR_REGCOUNT
	.align		4
.L_3:
        /*0018*/ 	.byte	0x04, 0x2f
        /*001a*/ 	.short	(.L_5 - .L_4)
	.align		4
.L_4:
        /*001c*/ 	.word	index@(main_kernel0)
        /*0020*/ 	.word	0x00000014


	//----- nvinfo : EIATTR_FRAME_SIZE
	.align		4
.L_5:
        /*0024*/ 	.byte	0x04, 0x11
        /*0026*/ 	.short	(.L_7 - .L_6)
	.align		4
.L_6:
        /*0028*/ 	.word	index@(main_kernel0)
        /*002c*/ 	.word	0x00000000


	//----- nvinfo : EIATTR_REGCOUNT
	.align		4
.L_7:
        /*0030*/ 	.byte	0x04, 0x2f
        /*0032*/ 	.short	(.L_9 - .L_8)
	.align		4
.L_8:
        /*0034*/ 	.word	index@(main_kernel1)
        /*0038*/ 	.word	0x00000014


	//----- nvinfo : EIATTR_FRAME_SIZE
	.align		4
.L_9:
        /*003c*/ 	.byte	0x04, 0x11
        /*003e*/ 	.short	(.L_11 - .L_10)
	.align		4
.L_10:
        /*0040*/ 	.word	index@(main_kernel1)
        /*0044*/ 	.word	0x00000000


	//----- nvinfo : EIATTR_MIN_STACK_SIZE
	.align		4
.L_11:
        /*0048*/ 	.byte	0x04, 0x12
        /*004a*/ 	.short	(.L_13 - .L_12)
	.align		4
.L_12:
        /*004c*/ 	.word	index@(main_kernel1)
        /*0050*/ 	.word	0x00000000


	//----- nvinfo : EIATTR_MIN_STACK_SIZE
	.align		4
.L_13:
        /*0054*/ 	.byte	0x04, 0x12
        /*0056*/ 	.short	(.L_15 - .L_14)
	.align		4
.L_14:
        /*0058*/ 	.word	index@(main_kernel0)
        /*005c*/ 	.word	0x00000000


	//----- nvinfo : EIATTR_MIN_STACK_SIZE
	.align		4
.L_15:
        /*0060*/ 	.byte	0x04, 0x12
        /*0062*/ 	.short	(.L_17 - .L_16)
	.align		4
.L_16:
        /*0064*/ 	.word	index@(main_kernel2)
        /*0068*/ 	.word	0x00000000
.L_17:


//--------------------- .nv.compat                --------------------------
	.section	.nv.compat,"",@"SHT_CUDA_COMPAT_INFO"
	.align	4
        /*0000*/ 	.byte	0x02, 0x09, 0x00, 0x00, 0x02, 0x02, 0x01, 0x00, 0x02, 0x05, 0x05, 0x00, 0x03, 0x07, 0x01, 0x01
        /*0010*/ 	.byte	0x02, 0x03, 0x00, 0x00, 0x02, 0x06, 0x01, 0x00, 0x04, 0x0b, 0x08, 0x00, 0x01, 0x00, 0x00, 0x00
        /*0020*/ 	.byte	0x00, 0x00, 0x00, 0x00


//--------------------- .nv.info.main_kernel1     --------------------------
	.section	.nv.info.main_kernel1,"",@"SHT_CUDA_INFO"
	.sectionflags	@""
	.align	4


	//----- nvinfo : EIATTR_CUDA_API_VERSION
	.align		4
        /*0000*/ 	.byte	0x04, 0x37
        /*0002*/ 	.short	(.L_19 - .L_18)
.L_18:
        /*0004*/ 	.word	0x00000082


	//----- nvinfo : EIATTR_KPARAM_INFO
	.align		4
.L_19:
        /*0008*/ 	.byte	0x04, 0x17
        /*000a*/ 	.short	(.L_21 - .L_20)
.L_20:
        /*000c*/ 	.word	0x00000000
        /*0010*/ 	.short	0x0001
        /*0012*/ 	.short	0x0008
        /*0014*/ 	.byte	0x00, 0xf5, 0x21, 0x00


	//----- nvinfo : EIATTR_KPARAM_INFO
	.align		4
.L_21:
        /*0018*/ 	.byte	0x04, 0x17
        /*001a*/ 	.short	(.L_23 - .L_22)
.L_22:
        /*001c*/ 	.word	0x00000000
        /*0020*/ 	.short	0x0000
        /*0022*/ 	.short	0x0000
        /*0024*/ 	.byte	0x00, 0xf5, 0x21, 0x00


	//----- nvinfo : EIATTR_SPARSE_MMA_MASK
	.align		4
.L_23:
        /*0028*/ 	.byte	0x03, 0x50
        /*002a*/ 	.short	0x0000


	//----- nvinfo : EIATTR_MAXREG_COUNT
	.align		4
        /*002c*/ 	.byte	0x03, 0x1b
        /*002e*/ 	.short	0x0040


	//----- nvinfo : EIATTR_MERCURY_ISA_VERSION
	.align		4
        /*0030*/ 	.byte	0x03, 0x5f
        /*0032*/ 	.short	0x0101


	//----- nvinfo : EIATTR_VRC_CTA_INIT_COUNT
	.align		4
        /*0034*/ 	.byte	0x02, 0x4a
	.zero		1
	.zero		1


	//----- nvinfo : EIATTR_EXIT_INSTR_OFFSETS
	.align		4
        /*0038*/ 	.byte	0x04, 0x1c
        /*003a*/ 	.short	(.L_25 - .L_24)


	//   ....[0]....
.L_24:
        /*003c*/ 	.word	0x00000230


	//----- nvinfo : EIATTR_MAX_THREADS
	.align		4
.L_25:
        /*0040*/ 	.byte	0x04, 0x05
        /*0042*/ 	.short	(.L_27 - .L_26)
.L_26:
        /*0044*/ 	.word	0x00000400
        /*0048*/ 	.word	0x00000001
        /*004c*/ 	.word	0x00000001


	//----- nvinfo : EIATTR_CBANK_PARAM_SIZE
	.align		4
.L_27:
        /*0050*/ 	.byte	0x03, 0x19
        /*0052*/ 	.short	0x0010


	//----- nvinfo : EIATTR_PARAM_CBANK
	.align		4
        /*0054*/ 	.byte	0x04, 0x0a
        /*0056*/ 	.short	(.L_29 - .L_28)
	.align		4
.L_28:
        /*0058*/ 	.word	index@(.nv.constant0.main_kernel1)
        /*005c*/ 	.short	0x0380
        /*005e*/ 	.short	0x0010


	//----- nvinfo : EIATTR_SW_WAR
	.align		4
.L_29:
        /*0060*/ 	.byte	0x04, 0x36
        /*0062*/ 	.short	(.L_31 - .L_30)
.L_30:
        /*0064*/ 	.word	0x00000008
.L_31:


//--------------------- .nv.info.main_kernel0     --------------------------
	.section	.nv.info.main_kernel0,"",@"SHT_CUDA_INFO"
	.sectionflags	@""
	.align	4


	//----- nvinfo : EIATTR_CUDA_API_VERSION
	.align		4
        /*0000*/ 	.byte	0x04, 0x37
        /*0002*/ 	.short	(.L_33 - .L_32)
.L_32:
        /*0004*/ 	.word	0x00000082


	//----- nvinfo : EIATTR_KPARAM_INFO
	.align		4
.L_33:
        /*0008*/ 	.byte	0x04, 0x17
        /*000a*/ 	.short	(.L_35 - .L_34)
.L_34:
        /*000c*/ 	.word	0x00000000
        /*0010*/ 	.short	0x0001
        /*0012*/ 	.short	0x0008
        /*0014*/ 	.byte	0x00, 0xf5, 0x21, 0x00


	//----- nvinfo : EIATTR_KPARAM_INFO
	.align		4
.L_35:
        /*0018*/ 	.byte	0x04, 0x17
        /*001a*/ 	.short	(.L_37 - .L_36)
.L_36:
        /*001c*/ 	.word	0x00000000
        /*0020*/ 	.short	0x0000
        /*0022*/ 	.short	0x0000
        /*0024*/ 	.byte	0x00, 0xf5, 0x21, 0x00


	//----- nvinfo : EIATTR_SPARSE_MMA_MASK
	.align		4
.L_37:
        /*0028*/ 	.byte	0x03, 0x50
        /*002a*/ 	.short	0x0000


	//----- nvinfo : EIATTR_MAXREG_COUNT
	.align		4
        /*002c*/ 	.byte	0x03, 0x1b
        /*002e*/ 	.short	0x0040


	//----- nvinfo : EIATTR_MERCURY_ISA_VERSION
	.align		4
        /*0030*/ 	.byte	0x03, 0x5f
        /*0032*/ 	.short	0x0101


	//----- nvinfo : EIATTR_VRC_CTA_INIT_COUNT
	.align		4
        /*0034*/ 	.byte	0x02, 0x4a
	.zero		1
	.zero		1


	//----- nvinfo : EIATTR_EXIT_INSTR_OFFSETS
	.align		4
        /*0038*/ 	.byte	0x04, 0x1c
        /*003a*/ 	.short	(.L_39 - .L_38)


	//   ....[0]....
.L_38:
        /*003c*/ 	.word	0x00000230


	//----- nvinfo : EIATTR_MAX_THREADS
	.align		4
.L_39:
        /*0040*/ 	.byte	0x04, 0x05
        /*0042*/ 	.short	(.L_41 - .L_40)
.L_40:
        /*0044*/ 	.word	0x00000400
        /*0048*/ 	.word	0x00000001
        /*004c*/ 	.word	0x00000001


	//----- nvinfo : EIATTR_CBANK_PARAM_SIZE
	.align		4
.L_41:
        /*0050*/ 	.byte	0x03, 0x19
        /*0052*/ 	.short	0x0010


	//----- nvinfo : EIATTR_PARAM_CBANK
	.align		4
        /*0054*/ 	.byte	0x04, 0x0a
        /*0056*/ 	.short	(.L_43 - .L_42)
	.align		4
.L_42:
        /*0058*/ 	.word	index@(.nv.constant0.main_kernel0)
        /*005c*/ 	.short	0x0380
        /*005e*/ 	.short	0x0010


	//----- nvinfo : EIATTR_SW_WAR
	.align		4
.L_43:
        /*0060*/ 	.byte	0x04, 0x36
        /*0062*/ 	.short	(.L_45 - .L_44)
.L_44:
        /*0064*/ 	.word	0x00000008
.L_45:


//--------------------- .nv.info.main_kernel2     --------------------------
	.section	.nv.info.main_kernel2,"",@"SHT_CUDA_INFO"
	.sectionflags	@""
	.align	4


	//----- nvinfo : EIATTR_CUDA_API_VERSION
	.align		4
        /*0000*/ 	.byte	0x04, 0x37
        /*0002*/ 	.short	(.L_47 - .L_46)
.L_46:
        /*0004*/ 	.word	0x00000082


	//----- nvinfo : EIATTR_KPARAM_INFO
	.align		4
.L_47:
        /*0008*/ 	.byte	0x04, 0x17
        /*000a*/ 	.short	(.L_49 - .L_48)
.L_48:
        /*000c*/ 	.word	0x00000000
        /*0010*/ 	.short	0x0005
        /*0012*/ 	.short	0x0028
        /*0014*/ 	.byte	0x00, 0xf5, 0x21, 0x00


	//----- nvinfo : EIATTR_KPARAM_INFO
	.align		4
.L_49:
        /*0018*/ 	.byte	0x04, 0x17
        /*001a*/ 	.short	(.L_51 - .L_50)
.L_50:
        /*001c*/ 	.word	0x00000000
        /*0020*/ 	.short	0x0004
        /*0022*/ 	.short	0x0020
        /*0024*/ 	.byte	0x00, 0xf5, 0x21, 0x00


	//----- nvinfo : EIATTR_KPARAM_INFO
	.align		4
.L_51:
        /*0028*/ 	.byte	0x04, 0x17
        /*002a*/ 	.short	(.L_53 - .L_52)
.L_52:
        /*002c*/ 	.word	0x00000000
        /*0030*/ 	.short	0x0003
        /*0032*/ 	.short	0x0018
        /*0034*/ 	.byte	0x00, 0xf5, 0x21, 0x00


	//----- nvinfo : EIATTR_KPARAM_INFO
	.align		4
.L_53:
        /*0038*/ 	.byte	0x04, 0x17
        /*003a*/ 	.short	(.L_55 - .L_54)
.L_54:
        /*003c*/ 	.word	0x00000000
        /*0040*/ 	.short	0x0002
        /*0042*/ 	.short	0x0010
        /*0044*/ 	.byte	0x00, 0xf5, 0x21, 0x00


	//----- nvinfo : EIATTR_KPARAM_INFO
	.align		4
.L_55:
        /*0048*/ 	.byte	0x04, 0x17
        /*004a*/ 	.short	(.L_57 - .L_56)
.L_56:
        /*004c*/ 	.word	0x00000000
        /*0050*/ 	.short	0x0001
        /*0052*/ 	.short	0x0008
        /*0054*/ 	.byte	0x00, 0xf5, 0x21, 0x00


	//----- nvinfo : EIATTR_KPARAM_INFO
	.align		4
.L_57:
        /*0058*/ 	.byte	0x04, 0x17
        /*005a*/ 	.short	(.L_59 - .L_58)
.L_58:
        /*005c*/ 	.word	0x00000000
        /*0060*/ 	.short	0x0000
        /*0062*/ 	.short	0x0000
        /*0064*/ 	.byte	0x00, 0xf5, 0x21, 0x00


	//----- nvinfo : EIATTR_SPARSE_MMA_MASK
	.align		4
.L_59:
        /*0068*/ 	.byte	0x03, 0x50
        /*006a*/ 	.short	0x0000


	//----- nvinfo : EIATTR_WMMA_USED
	.align		4
        /*006c*/ 	.byte	0x01, 0x2b
	.zero		2


	//----- nvinfo : EIATTR_MAXREG_COUNT
	.align		4
        /*0070*/ 	.byte	0x03, 0x1b
        /*0072*/ 	.short	0x00ff


	//----- nvinfo : EIATTR_NUM_BARRIERS
	.align		4
        /*0074*/ 	.byte	0x02, 0x4c
        /*0076*/ 	.byte	0x01
	.zero		1


	//----- nvinfo : EIATTR_MERCURY_ISA_VERSION
	.align		4
        /*0078*/ 	.byte	0x03, 0x5f
        /*007a*/ 	.short	0x0101


	//----- nvinfo : EIATTR_VRC_CTA_INIT_COUNT
	.align		4
        /*007c*/ 	.byte	0x02, 0x4a
	.zero		1
	.zero		1


	//----- nvinfo : EIATTR_EXIT_INSTR_OFFSETS
	.align		4
        /*0080*/ 	.byte	0x04, 0x1c
        /*0082*/ 	.short	(.L_61 - .L_60)


	//   ....[0]....
.L_60:
        /*0084*/ 	.word	0x00002ec0


	//----- nvinfo : EIATTR_MAX_THREADS
	.align		4
.L_61:
        /*0088*/ 	.byte	0x04, 0x05
        /*008a*/ 	.short	(.L_63 - .L_62)
.L_62:
        /*008c*/ 	.word	0x00000080
        /*0090*/ 	.word	0x00000001
        /*0094*/ 	.word	0x00000001


	//----- nvinfo : EIATTR_CBANK_PARAM_SIZE
	.align		4
.L_63:
        /*0098*/ 	.byte	0x03, 0x19
        /*009a*/ 	.short	0x0030


	//----- nvinfo : EIATTR_PARAM_CBANK
	.align		4
        /*009c*/ 	.byte	0x04, 0x0a
        /*009e*/ 	.short	(.L_65 - .L_64)
	.align		4
.L_64:
        /*00a0*/ 	.word	index@(.nv.constant0.main_kernel2)
        /*00a4*/ 	.short	0x0380
        /*00a6*/ 	.short	0x0030


	//----- nvinfo : EIATTR_SW_WAR
	.align		4
.L_65:
        /*00a8*/ 	.byte	0x04, 0x36
        /*00aa*/ 	.short	(.L_67 - .L_66)
.L_66:
        /*00ac*/ 	.word	0x00000008
.L_67:


//--------------------- .nv.callgraph             --------------------------
	.section	.nv.callgraph,"",@"SHT_CUDA_CALLGRAPH"
	.align	4
	.sectionentsize	8
	.align		4
        /*0000*/ 	.word	0x00000000
	.align		4
        /*0004*/ 	.word	0xffffffff
	.align		4
        /*0008*/ 	.word	0x00000000
	.align		4
        /*000c*/ 	.word	0xfffffffe
	.align		4
        /*0010*/ 	.word	0x00000000
	.align		4
        /*0014*/ 	.word	0xfffffffd
	.align		4
        /*0018*/ 	.word	0x00000000
	.align		4
        /*001c*/ 	.word	0xfffffffc


//--------------------- .text.main_kernel1        --------------------------
	.section	.text.main_kernel1,"ax",@progbits
	.align	128
        .global         main_kernel1
        .type           main_kernel1,@function
        .size           main_kernel1,(.L_x_10 - main_kernel1)
        .other          main_kernel1,@"STO_CUDA_ENTRY STV_DEFAULT"
main_kernel1:
.text.main_kernel1:
[----:B------:R-:W-:Y:S01]  /*0000*/  LDC R1, c[0x0][0x37c] ;  /* 0x0000df00ff017b82 */ /* 0x000fe20000000800 */
[----:B------:R-:W0:Y:S01]  /*0010*/  S2R R15, SR_CTAID.X ;  /* 0x00000000000f7919 */ /* 0x000e220000002500 */
[----:B------:R-:W1:Y:S01]  /*0020*/  LDCU.128 UR8, c[0x0][0x380] ;  /* 0x00007000ff0877ac */ /* 0x000e620008000c00 */
[----:B------:R-:W0:Y:S01]  /*0030*/  S2R R14, SR_TID.Y ;  /* 0x00000000000e7919 */ /* 0x000e220000002200 */
[----:B------:R-:W2:Y:S01]  /*0040*/  LDCU.64 UR4, c[0x0][0x358] ;  /* 0x00006b00ff0477ac */ /* 0x000ea20008000a00 */
[----:B------:R-:W3:Y:S01]  /*0050*/  S2R R17, SR_TID.X ;  /* 0x0000000000117919 */ /* 0x000ee20000002100 */
[----:B------:R-:W4:Y:S01]  /*0060*/  S2R R0, SR_CTAID.Y ;  /* 0x0000000000007919 */ /* 0x000f220000002600 */
[----:B0-----:R-:W-:-:S04]  /*0070*/  IMAD R2, R15, 0x80, R14 ;  /* 0x000000800f027824 */ /* 0x001fc800078e020e */
[----:B---3--:R-:W-:Y:S02]  /*0080*/  IMAD R2, R2, 0x8, R17 ;  /* 0x0000000802027824 */ /* 0x008fe400078e0211 */
[----:B----4-:R-:W-:Y:S02]  /*0090*/  IMAD.SHL.U32 R0, R0, 0x4000000, RZ ;  /* 0x0400000000007824 */ /* 0x010fe400078e00ff */
[----:B------:R-:W-:-:S05]  /*00a0*/  IMAD.SHL.U32 R13, R2, 0x20, RZ ;  /* 0x00000020020d7824 */ /* 0x000fca00078e00ff */
[----:B------:R-:W-:-:S04]  /*00b0*/  IADD3 R2, PT, PT, R0, R13, RZ ;  /* 0x0000000d00027210 */ /* 0x000fc80007ffe0ff */
[----:B-1----:R-:W-:-:S05]  /*00c0*/  IADD3 R2, P0, PT, R2, UR10, RZ ;  /* 0x0000000a02027c10 */ /* 0x002fca000ff1e0ff */
[----:B------:R-:W-:-:S05]  /*00d0*/  IMAD.X R3, RZ, RZ, UR11, P0 ;  /* 0x0000000bff037e24 */ /* 0x000fca00080e06ff */
[----:B--2---:R-:W2:Y:S04]  /*00e0*/  LDG.E.128.CONSTANT R4, desc[UR4][R2.64] ;  /* 0x0000000402047981 */ /* 0x004ea8000c1e9d00 */
[----:B------:R0:W3:Y:S01]  /*00f0*/  LDG.E.128.CONSTANT R8, desc[UR4][R2.64+0x10] ;  /* 0x0000100402087981 */ /* 0x0000e2000c1e9d00 */
[----:B------:R-:W-:Y:S01]  /*0100*/  IMAD R12, R14, 0x8, R17 ;  /* 0x000000080e0c7824 */ /* 0x000fe200078e0211 */
[----:B------:R-:W-:Y:S02]  /*0110*/  SHF.L.U32 R15, R15, 0x5, RZ ;  /* 0x000000050f0f7819 */ /* 0x000fe400000006ff */
[----:B------:R-:W-:Y:S01]  /*0120*/  SHF.R.U32.HI R14, RZ, 0x2, R14 ;  /* 0x00000002ff0e7819 */ /* 0x000fe2000001160e */
[----:B------:R-:W-:Y:S01]  /*0130*/  IMAD.SHL.U32 R12, R12, 0x2, RZ ;  /* 0x000000020c0c7824 */ /* 0x000fe200078e00ff */
[----:B------:R-:W-:-:S02]  /*0140*/  LOP3.LUT R15, R0, 0xe0, R15, 0xf8, !PT ;  /* 0x000000e0000f7812 */ /* 0x000fc400078ef80f */
[----:B------:R-:W-:Y:S01]  /*0150*/  LOP3.LUT R14, R14, 0xf0, RZ, 0xc0, !PT ;  /* 0x000000f00e0e7812 */ /* 0x000fe200078ec0ff */
[----:B------:R-:W-:Y:S01]  /*0160*/  IMAD.SHL.U32 R12, R12, 0x100, RZ ;  /* 0x000001000c0c7824 */ /* 0x000fe200078e00ff */
[----:B------:R-:W-:-:S03]  /*0170*/  LOP3.LUT R13, R13, 0x7ffc0000, RZ, 0xc0, !PT ;  /* 0x7ffc00000d0d7812 */ /* 0x000fc600078ec0ff */
[----:B------:R-:W-:Y:S01]  /*0180*/  VIADD R0, R12, 0x100 ;  /* 0x000001000c007836 */ /* 0x000fe20000000000 */
[----:B------:R-:W-:-:S04]  /*0190*/  IADD3 R13, PT, PT, R13, R15, R14 ;  /* 0x0000000f0d0d7210 */ /* 0x000fc80007ffe00e */
[----:B------:R-:W-:Y:S02]  /*01a0*/  LOP3.LUT R0, R0, 0x3ff00, RZ, 0xc0, !PT ;  /* 0x0003ff0000007812 */ /* 0x000fe400078ec0ff */
[----:B0-----:R-:W-:-:S03]  /*01b0*/  LOP3.LUT R2, R13, 0x3fe00, R12, 0xf8, !PT ;  /* 0x0003fe000d027812 */ /* 0x001fc600078ef80c */
[----:B------:R-:W-:Y:S01]  /*01c0*/  IMAD.IADD R0, R13, 0x1, R0 ;  /* 0x000000010d007824 */ /* 0x000fe200078e0200 */
[----:B------:R-:W-:-:S04]  /*01d0*/  IADD3 R2, P0, PT, R2, UR8, RZ ;  /* 0x0000000802027c10 */ /* 0x000fc8000ff1e0ff */
[----:B------:R-:W-:Y:S02]  /*01e0*/  IADD3 R12, P1, PT, R0, UR8, RZ ;  /* 0x00000008000c7c10 */ /* 0x000fe4000ff3e0ff */
[----:B------:R-:W-:-:S03]  /*01f0*/  IADD3.X R3, PT, PT, RZ, UR9, RZ, P0, !PT ;  /* 0x00000009ff037c10 */ /* 0x000fc600087fe4ff */
[----:B------:R-:W-:Y:S02]  /*0200*/  IMAD.X R13, RZ, RZ, UR9, P1 ;  /* 0x00000009ff0d7e24 */ /* 0x000fe400088e06ff */
[----:B--2---:R-:W-:Y:S04]  /*0210*/  STG.E.128 desc[UR4][R2.64], R4 ;  /* 0x0000000402007986 */ /* 0x004fe8000c101d04 */
[----:B---3--:R-:W-:Y:S01]  /*0220*/  STG.E.128 desc[UR4][R12.64], R8 ;  /* 0x000000080c007986 */ /* 0x008fe2000c101d04 */
[----:B------:R-:W-:Y:S05]  /*0230*/  EXIT ;  /* 0x000000000000794d */ /* 0x000fea0003800000 */
.L_x_0:
[----:B------:R-:W-:-:S00]  /*0240*/  BRA `(.L_x_0) ;  /* 0xfffffffc00fc7947 */ /* 0x000fc0000383ffff */
[----:B------:R-:W-:-:S00]  /*0250*/  NOP ;  /* 0x0000000000007918 */ /* 0x000fc00000000000 */
        /* <DEDUP_REMOVED lines=10> */
.L_x_10:


//--------------------- .text.main_kernel0        --------------------------
	.section	.text.main_kernel0,"ax",@progbits
	.align	128
        .global         main_kernel0
        .type           main_kernel0,@function
        .size           main_kernel0,(.L_x_11 - main_kernel0)
        .other          main_kernel0,@"STO_CUDA_ENTRY STV_DEFAULT"
main_kernel0:
.text.main_kernel0:
        /* <DEDUP_REMOVED lines=36> */
.L_x_1:
        /* <DEDUP_REMOVED lines=12> */
.L_x_11:


//--------------------- .text.main_kernel2        --------------------------
	.section	.text.main_kernel2,"ax",@progbits
	.align	128
        .global         main_kernel2
        .type           main_kernel2,@function
        .size           main_kernel2,(.L_x_12 - main_kernel2)
        .other          main_kernel2,@"STO_CUDA_ENTRY STV_DEFAULT"
main_kernel2:
.text.main_kernel2:
[----:B------:R-:W-:Y:S08]  /*0000*/  LDC R1, c[0x0][0x37c] ;  /* 0x0000df00ff017b82 */ /* 0x000ff00000000800 */
[----:B------:R-:W0:Y:S01]  /*0010*/  S2UR UR6, SR_CTAID.Y ;  /* 0x00000000000679c3 */ /* 0x000e220000002600 */
[----:B------:R-:W1:Y:S01]  /*0020*/  LDCU.64 UR20, c[0x0][0x358] ;  /* 0x00006b00ff1477ac */ /* 0x000e620008000a00 */
[----:B------:R-:W-:Y:S01]  /*0030*/  UMOV UR4, URZ ;  /* 0x000000ff00047c82 */ /* 0x000fe20008000000 */
[----:B01----:R-:W-:-:S12]  /*0040*/  USHF.L.U32 UR6, UR6, 0x16, URZ ;  /* 0x0000001606067899 */ /* 0x003fd800080006ff */
.L_x_3:
[----:B------:R-:W-:Y:S02]  /*0050*/  USHF.L.U32 UR5, UR4, 0xe, URZ ;  /* 0x0000000e04057899 */ /* 0x000fe400080006ff */
[----:B------:R-:W-:Y:S02]  /*0060*/  USHF.L.U32 UR8, UR4, 0x4, URZ ;  /* 0x0000000404087899 */ /* 0x000fe400080006ff */
[----:B------:R-:W-:Y:S02]  /*0070*/  ULOP3.LUT UR7, UR5, 0x3c0000, URZ, 0xc0, !UPT ;  /* 0x003c000005077892 */ /* 0x000fe4000f8ec0ff */
[----:B------:R-:W-:Y:S02]  /*0080*/  ULOP3.LUT UR8, UR8, 0xf0, URZ, 0xc0, !UPT ;  /* 0x000000f008087892 */ /* 0x000fe4000f8ec0ff */
[----:B------:R-:W-:Y:S02]  /*0090*/  UIADD3 UR4, UPT, UPT, UR4, 0x1, URZ ;  /* 0x0000000104047890 */ /* 0x000fe4000fffe0ff */
[----:B------:R-:W-:Y:S01]  /*00a0*/  UIADD3 UR22, UPT, UPT, UR6, UR5, URZ ;  /* 0x0000000506167290 */ /* 0x000fe2000fffe0ff */
[----:B------:R-:W0:Y:S01]  /*00b0*/  LDCU.128 UR12, c[0x0][0x380] ;  /* 0x00007000ff0c77ac */ /* 0x000e220008000c00 */
[----:B------:R-:W-:-:S02]  /*00c0*/  UIADD3 UR19, UPT, UPT, UR8, UR7, UR6 ;  /* 0x0000000708137290 */ /* 0x000fc4000fffe006 */
[----:B------:R-:W-:Y:S01]  /*00d0*/  UISETP.NE.AND UP0, UPT, UR4, 0x100, UPT ;  /* 0x000001000400788c */ /* 0x000fe2000bf05270 */
[----:B-1----:R-:W-:-:S10]  /*00e0*/  UMOV UR5, URZ ;  /* 0x000000ff00057c82 */ /* 0x002fd40008000000 */
.L_x_2:
[----:B------:R-:W-:Y:S02]  /*00f0*/  UIADD3 UR11, UPT, UPT, UR5, 0x2, URZ ;  /* 0x00000002050b7890 */ /* 0x000fe4000fffe0ff */
[----:B------:R-:W-:Y:S02]  /*0100*/  USHF.L.U32 UR7, UR5, 0x4, URZ ;  /* 0x0000000405077899 */ /* 0x000fe400080006ff */
[----:B------:R-:W-:Y:S02]  /*0110*/  USHF.L.U32 UR16, UR11, 0x4, URZ ;  /* 0x000000040b107899 */ /* 0x000fe400080006ff */
[----:B------:R-:W-:Y:S02]  /*0120*/  ULOP3.LUT UR11, UR11, 0xa, URZ, 0xc0, !UPT ;  /* 0x0000000a0b0b7892 */ /* 0x000fe4000f8ec0ff */
[----:B------:R-:W-:Y:S02]  /*0130*/  ULOP3.LUT UR16, UR16, 0x3ff00, URZ, 0xc0, !UPT ;  /* 0x0003ff0010107892 */ /* 0x000fe4000f8ec0ff */
[----:B------:R-:W-:-:S02]  /*0140*/  UIADD3 UR9, UPT, UPT, UR5, 0x1, URZ ;  /* 0x0000000105097890 */ /* 0x000fc4000fffe0ff */
[----:B------:R-:W-:Y:S02]  /*0150*/  UIADD3 UR11, UPT, UPT, UR16, UR19, UR11 ;  /* 0x00000013100b7290 */ /* 0x000fe4000fffe00b */
[----:B------:R-:W-:Y:S02]  /*0160*/  ULOP3.LUT UR8, UR5, 0x8, URZ, 0xc0, !UPT ;  /* 0x0000000805087892 */ /* 0x000fe4000f8ec0ff */
[----:B------:R-:W-:Y:S02]  /*0170*/  ULOP3.LUT UR7, UR7, 0x3ff00, URZ, 0xc0, !UPT ;  /* 0x0003ff0007077892 */ /* 0x000fe4000f8ec0ff */
[----:B------:R-:W-:Y:S02]  /*0180*/  USHF.L.U32 UR10, UR9, 0x4, URZ ;  /* 0x00000004090a7899 */ /* 0x000fe400080006ff */
[----:B0-----:R-:W-:Y:S02]  /*0190*/  UIADD3 UR11, UP2, UPT, UR11, UR14, URZ ;  /* 0x0000000e0b0b7290 */ /* 0x001fe4000ff5e0ff */
[----:B------:R-:W-:-:S02]  /*01a0*/  UIADD3 UR7, UPT, UPT, UR7, UR19, UR8 ;  /* 0x0000001307077290 */ /* 0x000fc4000fffe008 */
[----:B------:R-:W-:Y:S02]  /*01b0*/  ULOP3.LUT UR9, UR9, 0x9, URZ, 0xc0, !UPT ;  /* 0x0000000909097892 */ /* 0x000fe4000f8ec0ff */
[----:B------:R-:W-:Y:S01]  /*01c0*/  ULOP3.LUT UR10, UR10, 0x3ff00, URZ, 0xc0, !UPT ;  /* 0x0003ff000a0a7892 */ /* 0x000fe2000f8ec0ff */
[----:B-1----:R-:W-:Y:S01]  /*01d0*/  IMAD.U32 R2, RZ, RZ, UR11 ;  /* 0x0000000bff027e24 */ /* 0x002fe2000f8e00ff */
[----:B------:R-:W-:Y:S02]  /*01e0*/  UIADD3.X UR16, UPT, UPT, URZ, UR15, URZ, UP2, !UPT ;  /* 0x0000000fff107290 */ /* 0x000fe400097fe4ff */
[----:B------:R-:W-:Y:S02]  /*01f0*/  UIADD3 UR7, UP1, UPT, UR7, UR14, URZ ;  /* 0x0000000e07077290 */ /* 0x000fe4000ff3e0ff */
[----:B------:R-:W-:Y:S02]  /*0200*/  UIADD3 UR9, UPT, UPT, UR10, UR19, UR9 ;  /* 0x000000130a097290 */ /* 0x000fe4000fffe009 */
[----:B------:R-:W-:Y:S01]  /*0210*/  UIADD3.X UR10, UPT, UPT, URZ, UR15, URZ, UP1, !UPT ;  /* 0x0000000fff0a7290 */ /* 0x000fe20008ffe4ff */
[----:B------:R-:W-:Y:S01]  /*0220*/  IMAD.U32 R3, RZ, RZ, UR16 ;  /* 0x00000010ff037e24 */ /* 0x000fe2000f8e00ff */
[----:B------:R-:W-:Y:S01]  /*0230*/  UIADD3 UR8, UP1, UPT, UR9, UR14, URZ ;  /* 0x0000000e09087290 */ /* 0x000fe2000ff3e0ff */
[----:B------:R-:W-:Y:S01]  /*0240*/  IMAD.U32 R6, RZ, RZ, UR7 ;  /* 0x00000007ff067e24 */ /* 0x000fe2000f8e00ff */
[----:B------:R-:W-:-:S02]  /*0250*/  UIADD3 UR17, UPT, UPT, UR5, 0x4, URZ ;  /* 0x0000000405117890 */ /* 0x000fc4000fffe0ff */
[----:B------:R-:W-:Y:S01]  /*0260*/  IMAD.U32 R7, RZ, RZ, UR10 ;  /* 0x0000000aff077e24 */ /* 0x000fe2000f8e00ff */
[----:B------:R-:W2:Y:S01]  /*0270*/  LDG.E.U8.CONSTANT R12, desc[UR20][R2.64] ;  /* 0x00000014020c7981 */ /* 0x000ea2000c1e9100 */
[----:B------:R-:W-:Y:S02]  /*0280*/  UIADD3.X UR10, UPT, UPT, URZ, UR15, URZ, UP1, !UPT ;  /* 0x0000000fff0a7290 */ /* 0x000fe40008ffe4ff */
[----:B------:R-:W-:Y:S01]  /*0290*/  USHF.L.U32 UR18, UR17, 0x4, URZ ;  /* 0x0000000411127899 */ /* 0x000fe200080006ff */
[----:B------:R-:W3:Y:S01]  /*02a0*/  LDG.E.U8.CONSTANT R16, desc[UR20][R2.64+0x4] ;  /* 0x0000041402107981 */ /* 0x000ee2000c1e9100 */
[----:B------:R-:W-:Y:S01]  /*02b0*/  UIADD3 UR9, UPT, UPT, UR9, 0x2, URZ ;  /* 0x0000000209097890 */ /* 0x000fe2000fffe0ff */
[----:B------:R-:W-:Y:S01]  /*02c0*/  IMAD.U32 R8, RZ, RZ, UR8 ;  /* 0x00000008ff087e24 */ /* 0x000fe2000f8e00ff */
[----:B------:R-:W-:Y:S01]  /*02d0*/  ULOP3.LUT UR17, UR17, 0xc, URZ, 0xc0, !UPT ;  /* 0x0000000c11117892 */ /* 0x000fe2000f8ec0ff */
[----:B------:R-:W-:Y:S01]  /*02e0*/  IMAD.U32 R9, RZ, RZ, UR10 ;  /* 0x0000000aff097e24 */ /* 0x000fe2000f8e00ff */
[----:B------:R-:W-:Y:S01]  /*02f0*/  ULOP3.LUT UR18, UR18, 0x3ff00, URZ, 0xc0, !UPT ;  /* 0x0003ff0012127892 */ /* 0x000fe2000f8ec0ff */
[----:B------:R-:W4:Y:S01]  /*0300*/  LDG.E.U8.CONSTANT R6, desc[UR20][R6.64] ;  /* 0x0000001406067981 */ /* 0x000f22000c1e9100 */
[----:B------:R-:W-:-:S02]  /*0310*/  UIADD3 UR9, UP1, UPT, UR9, UR14, URZ ;  /* 0x0000000e09097290 */ /* 0x000fc4000ff3e0ff */
[----:B------:R-:W-:Y:S01]  /*0320*/  UIADD3 UR17, UPT, UPT, UR18, UR19, UR17 ;  /* 0x0000001312117290 */ /* 0x000fe2000fffe011 */
[----:B------:R-:W5:Y:S01]  /*0330*/  LDG.E.U8.CONSTANT R8, desc[UR20][R8.64] ;  /* 0x0000001408087981 */ /* 0x000f62000c1e9100 */
[----:B------:R-:W-:Y:S02]  /*0340*/  UIADD3.X UR11, UPT, UPT, URZ, UR15, URZ, UP1, !UPT ;  /* 0x0000000fff0b7290 */ /* 0x000fe40008ffe4ff */
[----:B------:R-:W-:Y:S01]  /*0350*/  UIADD3 UR17, UP2, UPT, UR17, UR14, URZ ;  /* 0x0000000e11117290 */ /* 0x000fe2000ff5e0ff */
[----:B------:R-:W-:-:S03]  /*0360*/  IMAD.U32 R4, RZ, RZ, UR9 ;  /* 0x00000009ff047e24 */ /* 0x000fc6000f8e00ff */
[----:B------:R-:W-:Y:S01]  /*0370*/  UIADD3.X UR7, UPT, UPT, URZ, UR15, URZ, UP2, !UPT ;  /* 0x0000000fff077290 */ /* 0x000fe200097fe4ff */
[----:B------:R-:W-:Y:S02]  /*0380*/  IMAD.U32 R5, RZ, RZ, UR11 ;  /* 0x0000000bff057e24 */ /* 0x000fe4000f8e00ff */
[----:B------:R-:W-:-:S03]  /*0390*/  IMAD.U32 R10, RZ, RZ, UR17 ;  /* 0x00000011ff0a7e24 */ /* 0x000fc6000f8e00ff */
[----:B------:R-:W4:Y:S01]  /*03a0*/  LDG.E.U8.CONSTANT R15, desc[UR20][R4.64+0x2] ;  /* 0x00000214040f7981 */ /* 0x000f22000c1e9100 */
[----:B------:R-:W-:-:S03]  /*03b0*/  IMAD.U32 R11, RZ, RZ, UR7 ;  /* 0x00000007ff0b7e24 */ /* 0x000fc6000f8e00ff */
[----:B------:R-:W4:Y:S04]  /*03c0*/  LDG.E.U8.CONSTANT R13, desc[UR20][R4.64] ;  /* 0x00000014040d7981 */ /* 0x000f28000c1e9100 */
[----:B------:R-:W4:Y:S04]  /*03d0*/  LDG.E.U8.CONSTANT R10, desc[UR20][R10.64] ;  /* 0x000000140a0a7981 */ /* 0x000f28000c1e9100 */
[----:B------:R0:W4:Y:S01]  /*03e0*/  LDG.E.U8.CONSTANT R17, desc[UR20][R4.64+0x4] ;  /* 0x0000041404117981 */ /* 0x000122000c1e9100 */
[----:B------:R-:W-:Y:S01]  /*03f0*/  IMAD.MOV.U32 R19, RZ, RZ, 0x3f000000 ;  /* 0x3f000000ff137424 */ /* 0x000fe200078e00ff */
[----:B------:R-:W-:-:S04]  /*0400*/  UIADD3 UR7, UPT, UPT, UR22, UR5, URZ ;  /* 0x0000000516077290 */ /* 0x000fc8000fffe0ff */
[----:B------:R-:W-:-:S04]  /*0410*/  UIADD3 UR7, UP1, UPT, UR7, UR12, URZ ;  /* 0x0000000c07077290 */ /* 0x000fc8000ff3e0ff */
[----:B------:R-:W-:Y:S02]  /*0420*/  UIADD3.X UR8, UPT, UPT, URZ, UR13, URZ, UP1, !UPT ;  /* 0x0000000dff087290 */ /* 0x000fe40008ffe4ff */
[----:B------:R-:W-:-:S04]  /*0430*/  UIADD3 UR5, UPT, UPT, UR5, 0x8, URZ ;  /* 0x0000000805057890 */ /* 0x000fc8000fffe0ff */
[----:B------:R-:W-:Y:S01]  /*0440*/  UISETP.NE.AND UP1, UPT, UR5, 0x4000, UPT ;  /* 0x000040000500788c */ /* 0x000fe2000bf25270 */
[----:B--2---:R-:W0:Y:S08]  /*0450*/  I2F.S8 R12, R12 ;  /* 0x0000000c000c7306 */ /* 0x004e300000001400 */
[----:B---3--:R-:W1:Y:S08]  /*0460*/  I2F.S8 R16, R16 ;  /* 0x0000001000107306 */ /* 0x008e700000001400 */
[----:B-----5:R-:W2:Y:S01]  /*0470*/  I2F.S8 R2, R8 ;  /* 0x0000000800027306 */ /* 0x020ea20000001400 */
[----:B0-----:R-:W-:-:S07]  /*0480*/  FMUL R4, R12, 0.5 ;  /* 0x3f0000000c047820 */ /* 0x001fce0000400000 */
[----:B----4-:R-:W0:Y:S01]  /*0490*/  I2F.S8 R6, R6 ;  /* 0x0000000600067306 */ /* 0x010e220000001400 */
[----:B------:R-:W-:Y:S01]  /*04a0*/  LOP3.LUT R7, R19, 0x80000000, R4, 0xb8, !PT ;  /* 0x8000000013077812 */ /* 0x000fe200078eb804 */
[----:B-1----:R-:W-:-:S04]  /*04b0*/  FMUL R16, R16, 0.5 ;  /* 0x3f00000010107820 */ /* 0x002fc80000400000 */
[----:B------:R-:W-:Y:S02]  /*04c0*/  FADD.RZ R4, R4, R7 ;  /* 0x0000000704047221 */ /* 0x000fe4000000c000 */
[----:B------:R-:W1:Y:S01]  /*04d0*/  I2F.S8 R15, R15 ;  /* 0x0000000f000f7306 */ /* 0x000e620000001400 */
[----:B------:R-:W-:Y:S01]  /*04e0*/  LOP3.LUT R7, R19, 0x80000000, R16, 0xb8, !PT ;  /* 0x8000000013077812 */ /* 0x000fe200078eb810 */
[----:B--2---:R-:W-:Y:S01]  /*04f0*/  FMUL R2, R2, 0.5 ;  /* 0x3f00000002027820 */ /* 0x004fe20000400000 */
[----:B0-----:R-:W-:-:S05]  /*0500*/  FMUL R0, R6, 0.5 ;  /* 0x3f00000006007820 */ /* 0x001fca0000400000 */
[----:B------:R-:W0:Y:S01]  /*0510*/  I2F.S8 R14, R10 ;  /* 0x0000000a000e7306 */ /* 0x000e220000001400 */
[----:B------:R-:W-:Y:S01]  /*0520*/  FADD.RZ R16, R16, R7 ;  /* 0x0000000710107221 */ /* 0x000fe2000000c000 */
[C---:B------:R-:W-:Y:S02]  /*0530*/  LOP3.LUT R7, R19.reuse, 0x80000000, R2, 0xb8, !PT ;  /* 0x8000000013077812 */ /* 0x040fe400078eb802 */
[----:B------:R-:W-:-:S04]  /*0540*/  LOP3.LUT R3, R19, 0x80000000, R0, 0xb8, !PT ;  /* 0x8000000013037812 */ /* 0x000fc800078eb800 */
[----:B------:R-:W2:Y:S08]  /*0550*/  I2F.S8 R13, R13 ;  /* 0x0000000d000d7306 */ /* 0x000eb00000001400 */
[----:B------:R-:W3:Y:S01]  /*0560*/  I2F.S8 R6, R17 ;  /* 0x0000001100067306 */ /* 0x000ee20000001400 */
[----:B------:R-:W-:Y:S01]  /*0570*/  FADD.RZ R7, R2, R7 ;  /* 0x0000000702077221 */ /* 0x000fe2000000c000 */
[----:B------:R-:W-:Y:S01]  /*0580*/  FADD.RZ R3, R0, R3 ;  /* 0x0000000300037221 */ /* 0x000fe2000000c000 */
[----:B-1----:R-:W-:Y:S01]  /*0590*/  FMUL R2, R15, 0.5 ;  /* 0x3f0000000f027820 */ /* 0x002fe20000400000 */
[----:B0-----:R-:W-:-:S04]  /*05a0*/  FMUL R14, R14, 0.5 ;  /* 0x3f0000000e0e7820 */ /* 0x001fc80000400000 */
[----:B------:R0:W-:Y:S01]  /*05b0*/  F2I.TRUNC.NTZ R5, R3 ;  /* 0x0000000300057305 */ /* 0x0001e2000020f100 */
[----:B--2---:R-:W-:Y:S01]  /*05c0*/  FMUL R13, R13, 0.5 ;  /* 0x3f0000000d0d7820 */ /* 0x004fe20000400000 */
[C---:B------:R-:W-:Y:S01]  /*05d0*/  LOP3.LUT R11, R19.reuse, 0x80000000, R14, 0xb8, !PT ;  /* 0x80000000130b7812 */ /* 0x040fe200078eb80e */
[----:B---3--:R-:W-:Y:S01]  /*05e0*/  FMUL R6, R6, 0.5 ;  /* 0x3f00000006067820 */ /* 0x008fe20000400000 */
[----:B0-----:R-:W-:-:S04]  /*05f0*/  LOP3.LUT R3, R19, 0x80000000, R2, 0xb8, !PT ;  /* 0x8000000013037812 */ /* 0x001fc800078eb802 */
[----:B------:R0:W1:Y:S01]  /*0600*/  F2I.TRUNC.NTZ R9, R4 ;  /* 0x0000000400097305 */ /* 0x000062000020f100 */
[C---:B------:R-:W-:Y:S01]  /*0610*/  LOP3.LUT R0, R19.reuse, 0x80000000, R13, 0xb8, !PT ;  /* 0x8000000013007812 */ /* 0x040fe200078eb80d */
[----:B------:R-:W-:Y:S01]  /*0620*/  FADD.RZ R14, R14, R11 ;  /* 0x0000000b0e0e7221 */ /* 0x000fe2000000c000 */
[----:B0-----:R-:W-:Y:S01]  /*0630*/  FADD.RZ R4, R2, R3 ;  /* 0x0000000302047221 */ /* 0x001fe2000000c000 */
[----:B------:R-:W-:Y:S02]  /*0640*/  LOP3.LUT R3, R19, 0x80000000, R6, 0xb8, !PT ;  /* 0x8000000013037812 */ /* 0x000fe400078eb806 */
[----:B------:R-:W-:-:S03]  /*0650*/  FADD.RZ R0, R13, R0 ;  /* 0x000000000d007221 */ /* 0x000fc6000000c000 */
[----:B------:R-:W-:Y:S01]  /*0660*/  FADD.RZ R6, R6, R3 ;  /* 0x0000000306067221 */ /* 0x000fe2000000c000 */
[----:B------:R-:W0:Y:S08]  /*0670*/  F2I.TRUNC.NTZ R17, R16 ;  /* 0x0000001000117305 */ /* 0x000e30000020f100 */
[----:B------:R-:W2:Y:S08]  /*0680*/  F2I.TRUNC.NTZ R7, R7 ;  /* 0x0000000700077305 */ /* 0x000eb0000020f100 */
[----:B------:R-:W3:Y:S08]  /*0690*/  F2I.TRUNC.NTZ R15, R14 ;  /* 0x0000000e000f7305 */ /* 0x000ef0000020f100 */
[----:B------:R-:W4:Y:S08]  /*06a0*/  F2I.TRUNC.NTZ R11, R0 ;  /* 0x00000000000b7305 */ /* 0x000f30000020f100 */
[----:B------:R-:W5:Y:S08]  /*06b0*/  F2I.TRUNC.NTZ R13, R4 ;  /* 0x00000004000d7305 */ /* 0x000f70000020f100 */
[----:B------:R-:W5:Y:S01]  /*06c0*/  F2I.TRUNC.NTZ R19, R6 ;  /* 0x0000000600137305 */ /* 0x000f62000020f100 */
[----:B------:R-:W-:-:S02]  /*06d0*/  IMAD.U32 R2, RZ, RZ, UR7 ;  /* 0x00000007ff027e24 */ /* 0x000fc4000f8e00ff */
[----:B------:R-:W-:-:S05]  /*06e0*/  IMAD.U32 R3, RZ, RZ, UR8 ;  /* 0x00000008ff037e24 */ /* 0x000fca000f8e00ff */
[----:B-1----:R1:W-:Y:S04]  /*06f0*/  STG.E.U8 desc[UR20][R2.64+0x2], R9 ;  /* 0x0000020902007986 */ /* 0x0023e8000c101114 */
[----:B0-----:R1:W-:Y:S04]  /*0700*/  STG.E.U8 desc[UR20][R2.64+0x6], R17 ;  /* 0x0000061102007986 */ /* 0x0013e8000c101114 */
[----:B------:R1:W-:Y:S04]  /*0710*/  STG.E.U8 desc[UR20][R2.64], R5 ;  /* 0x0000000502007986 */ /* 0x0003e8000c101114 */
[----:B--2---:R1:W-:Y:S04]  /*0720*/  STG.E.U8 desc[UR20][R2.64+0x1], R7 ;  /* 0x0000010702007986 */ /* 0x0043e8000c101114 */
[----:B---3--:R1:W-:Y:S04]  /*0730*/  STG.E.U8 desc[UR20][R2.64+0x4], R15 ;  /* 0x0000040f02007986 */ /* 0x0083e8000c101114 */
[----:B----4-:R1:W-:Y:S04]  /*0740*/  STG.E.U8 desc[UR20][R2.64+0x3], R11 ;  /* 0x0000030b02007986 */ /* 0x0103e8000c101114 */
[----:B-----5:R1:W-:Y:S04]  /*0750*/  STG.E.U8 desc[UR20][R2.64+0x5], R13 ;  /* 0x0000050d02007986 */ /* 0x0203e8000c101114 */
[----:B------:R1:W-:Y:S01]  /*0760*/  STG.E.U8 desc[UR20][R2.64+0x7], R19 ;  /* 0x0000071302007986 */ /* 0x0003e2000c101114 */
[----:B------:R-:W-:Y:S05]  /*0770*/  BRA.U UP1, `(.L_x_2) ;  /* 0xfffffff9015c7547 */ /* 0x000fea000b83ffff */
[----:B------:R-:W-:Y:S05]  /*0780*/  BRA.U UP0, `(.L_x_3) ;  /* 0xfffffff900307547 */ /* 0x000fea000b83ffff */
[----:B------:R-:W0:Y:S01]  /*0790*/  S2R R147, SR_CTAID.Z ;  /* 0x0000000000937919 */ /* 0x000e220000002700 */
[----:B------:R-:W-:Y:S01]  /*07a0*/  IMAD.MOV.U32 R23, RZ, RZ, RZ ;  /* 0x000000ffff177224 */ /* 0x000fe200078e00ff */
[----:B------:R-:W0:Y:S02]  /*07b0*/  S2R R0, SR_CTAID.X ;  /* 0x0000000000007919 */ /* 0x000e240000002500 */
[----:B0-----:R-:W-:-:S04]  /*07c0*/  IMAD R12, R147, 0x20, R0 ;  /* 0x00000020930c7824 */ /* 0x001fc800078e0200 */
[----:B------:R-:W-:-:S07]  /*07d0*/  IMAD.SHL.U32 R12, R12, 0x100000, RZ ;  /* 0x001000000c0c7824 */ /* 0x000fce00078e00ff */
.L_x_5:
[C---:B-1----:R-:W-:Y:S01]  /*07e0*/  IMAD.SHL.U32 R3, R23.reuse, 0x4000, RZ ;  /* 0x0000400017037824 */ /* 0x042fe200078e00ff */
[----:B------:R-:W0:Y:S01]  /*07f0*/  LDCU.128 UR8, c[0x0][0x390] ;  /* 0x00007200ff0877ac */ /* 0x000e220008000c00 */
[C---:B------:R-:W-:Y:S02]  /*0800*/  IMAD.SHL.U32 R2, R23.reuse, 0x10, RZ ;  /* 0x0000001017027824 */ /* 0x040fe400078e00ff */
[----:B------:R-:W-:Y:S01]  /*0810*/  VIADD R23, R23, 0x1 ;  /* 0x0000000117177836 */ /* 0x000fe20000000000 */
[----:B------:R-:W-:Y:S01]  /*0820*/  LOP3.LUT R5, R3, 0xc0000, RZ, 0xc0, !PT ;  /* 0x000c000003057812 */ /* 0x000fe200078ec0ff */
[----:B------:R-:W-:Y:S01]  /*0830*/  IMAD.MOV.U32 R13, RZ, RZ, RZ ;  /* 0x000000ffff0d7224 */ /* 0x000fe200078e00ff */
[----:B------:R-:W-:Y:S01]  /*0840*/  LOP3.LUT R2, R2, 0xf0, RZ, 0xc0, !PT ;  /* 0x000000f002027812 */ /* 0x000fe200078ec0ff */
[----:B------:R-:W-:Y:S01]  /*0850*/  IMAD.IADD R24, R12, 0x1, R3 ;  /* 0x000000010c187824 */ /* 0x000fe200078e0203 */
[----:B------:R-:W-:Y:S02]  /*0860*/  ISETP.NE.AND P0, PT, R23, 0x40, PT ;  /* 0x000000401700780c */ /* 0x000fe40003f05270 */
[----:B------:R-:W-:-:S11]  /*0870*/  IADD3 R22, PT, PT, R2, R5, R12 ;  /* 0x0000000502167210 */ /* 0x000fd60007ffe00c */
.L_x_4:
[C---:B-1----:R-:W-:Y:S01]  /*0880*/  IMAD.SHL.U32 R2, R13.reuse, 0x10, RZ ;  /* 0x000000100d027824 */ /* 0x042fe200078e00ff */
[C---:B------:R-:W-:Y:S01]  /*0890*/  LOP3.LUT R3, R13.reuse, 0x8, RZ, 0xc0, !PT ;  /* 0x000000080d037812 */ /* 0x040fe200078ec0ff */
[C---:B------:R-:W-:Y:S02]  /*08a0*/  VIADD R4, R13.reuse, 0x2 ;  /* 0x000000020d047836 */ /* 0x040fe40000000000 */
[C---:B------:R-:W-:Y:S01]  /*08b0*/  VIADD R6, R13.reuse, 0x4 ;  /* 0x000000040d067836 */ /* 0x040fe20000000000 */
[----:B------:R-:W-:Y:S01]  /*08c0*/  LOP3.LUT R2, R2, 0x3ff00, RZ, 0xc0, !PT ;  /* 0x0003ff0002027812 */ /* 0x000fe200078ec0ff */
[C---:B------:R-:W-:Y:S01]  /*08d0*/  IMAD.SHL.U32 R5, R4.reuse, 0x10, RZ ;  /* 0x0000001004057824 */ /* 0x040fe200078e00ff */
[----:B------:R-:W-:Y:S01]  /*08e0*/  LOP3.LUT R8, R4, 0xa, RZ, 0xc0, !PT ;  /* 0x0000000a04087812 */ /* 0x000fe200078ec0ff */
[----:B------:R-:W-:Y:S01]  /*08f0*/  IMAD.SHL.U32 R7, R6, 0x10, RZ ;  /* 0x0000001006077824 */ /* 0x000fe200078e00ff */
[----:B------:R-:W-:Y:S01]  /*0900*/  IADD3 R2, PT, PT, R2, R22, R3 ;  /* 0x0000001602027210 */ /* 0x000fe20007ffe003 */
[----:B------:R-:W-:Y:S01]  /*0910*/  VIADD R3, R13, 0x1 ;  /* 0x000000010d037836 */ /* 0x000fe20000000000 */
[----:B------:R-:W-:-:S02]  /*0920*/  LOP3.LUT R5, R5, 0x3ff00, RZ, 0xc0, !PT ;  /* 0x0003ff0005057812 */ /* 0x000fc400078ec0ff */
[----:B------:R-:W-:Y:S01]  /*0930*/  LOP3.LUT R10, R6, 0xc, RZ, 0xc0, !PT ;  /* 0x0000000c060a7812 */ /* 0x000fe200078ec0ff */
[C---:B------:R-:W-:Y:S01]  /*0940*/  IMAD.SHL.U32 R4, R3.reuse, 0x10, RZ ;  /* 0x0000001003047824 */ /* 0x040fe200078e00ff */
[----:B------:R-:W-:Y:S02]  /*0950*/  LOP3.LUT R3, R3, 0x9, RZ, 0xc0, !PT ;  /* 0x0000000903037812 */ /* 0x000fe400078ec0ff */
[----:B------:R-:W-:Y:S02]  /*0960*/  LOP3.LUT R7, R7, 0x3ff00, RZ, 0xc0, !PT ;  /* 0x0003ff0007077812 */ /* 0x000fe400078ec0ff */
[----:B------:R-:W-:Y:S02]  /*0970*/  LOP3.LUT R4, R4, 0x3ff00, RZ, 0xc0, !PT ;  /* 0x0003ff0004047812 */ /* 0x000fe400078ec0ff */
[----:B0-----:R-:W-:Y:S02]  /*0980*/  IADD3 R6, P1, PT, R2, UR10, RZ ;  /* 0x0000000a02067c10 */ /* 0x001fe4000ff3e0ff */
[----:B------:R-:W-:-:S02]  /*0990*/  IADD3 R5, PT, PT, R5, R22, R8 ;  /* 0x0000001605057210 */ /* 0x000fc40007ffe008 */
[-C--:B------:R-:W-:Y:S02]  /*09a0*/  IADD3 R3, PT, PT, R4, R22.reuse, R3 ;  /* 0x0000001604037210 */ /* 0x080fe40007ffe003 */
[----:B------:R-:W-:Y:S01]  /*09b0*/  IADD3 R10, PT, PT, R7, R22, R10 ;  /* 0x00000016070a7210 */ /* 0x000fe20007ffe00a */
[----:B------:R-:W-:Y:S01]  /*09c0*/  IMAD.X R7, RZ, RZ, UR11, P1 ;  /* 0x0000000bff077e24 */ /* 0x000fe200088e06ff */
[----:B------:R-:W-:Y:S01]  /*09d0*/  IADD3 R2, P3, PT, R5, UR10, RZ ;  /* 0x0000000a05027c10 */ /* 0x000fe2000ff7e0ff */
[C---:B------:R-:W-:Y:S01]  /*09e0*/  VIADD R4, R3.reuse, 0x2 ;  /* 0x0000000203047836 */ /* 0x040fe20000000000 */
[----:B------:R-:W-:Y:S02]  /*09f0*/  IADD3 R8, P1, PT, R3, UR10, RZ ;  /* 0x0000000a03087c10 */ /* 0x000fe4000ff3e0ff */
[----:B------:R-:W2:Y:S01]  /*0a00*/  LDG.E.U8.CONSTANT R6, desc[UR20][R6.64] ;  /* 0x0000001406067981 */ /* 0x000ea2000c1e9100 */
[----:B------:R-:W-:Y:S01]  /*0a10*/  IMAD.X R3, RZ, RZ, UR11, P3 ;  /* 0x0000000bff037e24 */ /* 0x000fe200098e06ff */
[----:B------:R-:W-:Y:S01]  /*0a20*/  IADD3 R4, P3, PT, R4, UR10, RZ ;  /* 0x0000000a04047c10 */ /* 0x000fe2000ff7e0ff */
[----:B------:R-:W-:Y:S01]  /*0a30*/  IMAD.X R9, RZ, RZ, UR11, P1 ;  /* 0x0000000bff097e24 */ /* 0x000fe200088e06ff */
[----:B------:R-:W-:-:S02]  /*0a40*/  IADD3 R10, P2, PT, R10, UR10, RZ ;  /* 0x0000000a0a0a7c10 */ /* 0x000fc4000ff5e0ff */
[----:B------:R-:W3:Y:S01]  /*0a50*/  LDG.E.U8.CONSTANT R18, desc[UR20][R2.64+0x4] ;  /* 0x0000041402127981 */ /* 0x000ee2000c1e9100 */
[----:B------:R-:W-:-:S03]  /*0a60*/  IMAD.X R5, RZ, RZ, UR11, P3 ;  /* 0x0000000bff057e24 */ /* 0x000fc600098e06ff */
[----:B------:R-:W4:Y:S04]  /*0a70*/  LDG.E.U8.CONSTANT R8, desc[UR20][R8.64] ;  /* 0x0000001408087981 */ /* 0x000f28000c1e9100 */
[----:B------:R-:W5:Y:S01]  /*0a80*/  LDG.E.U8.CONSTANT R15, desc[UR20][R4.64] ;  /* 0x00000014040f7981 */ /* 0x000f62000c1e9100 */
[----:B------:R-:W-:-:S03]  /*0a90*/  IMAD.X R11, RZ, RZ, UR11, P2 ;  /* 0x0000000bff0b7e24 */ /* 0x000fc600090e06ff */
[----:B------:R-:W3:Y:S04]  /*0aa0*/  LDG.E.U8.CONSTANT R17, desc[UR20][R4.64+0x2] ;  /* 0x0000021404117981 */ /* 0x000ee8000c1e9100 */
[----:B------:R0:W3:Y:S04]  /*0ab0*/  LDG.E.U8.CONSTANT R14, desc[UR20][R2.64] ;  /* 0x00000014020e7981 */ /* 0x0000e8000c1e9100 */
[----:B------:R-:W3:Y:S04]  /*0ac0*/  LDG.E.U8.CONSTANT R10, desc[UR20][R10.64] ;  /* 0x000000140a0a7981 */ /* 0x000ee8000c1e9100 */
[----:B------:R-:W3:Y:S01]  /*0ad0*/  LDG.E.U8.CONSTANT R19, desc[UR20][R4.64+0x4] ;  /* 0x0000041404137981 */ /* 0x000ee2000c1e9100 */
[----:B------:R-:W-:Y:S01]  /*0ae0*/  IMAD.MOV.U32 R21, RZ, RZ, 0x3f000000 ;  /* 0x3f000000ff157424 */ /* 0x000fe200078e00ff */
[----:B--2---:R-:W0:Y:S08]  /*0af0*/  I2F.S8 R6, R6 ;  /* 0x0000000600067306 */ /* 0x004e300000001400 */
[----:B----4-:R-:W1:Y:S01]  /*0b00*/  I2F.S8 R7, R8 ;  /* 0x0000000800077306 */ /* 0x010e620000001400 */
[----:B0-----:R-:W-:-:S07]  /*0b10*/  FMUL R2, R6, 0.10000000149011611938 ;  /* 0x3dcccccd06027820 */ /* 0x001fce0000400000 */
[----:B-----5:R-:W0:Y:S01]  /*0b20*/  I2F.S8 R15, R15 ;  /* 0x0000000f000f7306 */ /* 0x020e220000001400 */
[----:B------:R-:W-:-:S07]  /*0b30*/  LOP3.LUT R3, R21, 0x80000000, R2, 0xb8, !PT ;  /* 0x8000000015037812 */ /* 0x000fce00078eb802 */
[----:B---3--:R-:W2:Y:S01]  /*0b40*/  I2F.S8 R18, R18 ;  /* 0x0000001200127306 */ /* 0x008ea20000001400 */
[----:B-1----:R-:W-:-:S07]  /*0b50*/  FMUL R7, R7, 0.10000000149011611938 ;  /* 0x3dcccccd07077820 */ /* 0x002fce0000400000 */
[----:B------:R-:W1:Y:S01]  /*0b60*/  I2F.S8 R17, R17 ;  /* 0x0000001100117306 */ /* 0x000e620000001400 */
[----:B------:R-:W-:Y:S01]  /*0b70*/  FADD.RZ R3, R2, R3 ;  /* 0x0000000302037221 */ /* 0x000fe2000000c000 */
[----:B------:R-:W-:-:S06]  /*0b80*/  LOP3.LUT R2, R21, 0x80000000, R7, 0xb8, !PT ;  /* 0x8000000015027812 */ /* 0x000fcc00078eb807 */
[----:B------:R-:W3:Y:S01]  /*0b90*/  I2F.S8 R14, R14 ;  /* 0x0000000e000e7306 */ /* 0x000ee20000001400 */
[----:B0-----:R-:W-:-:S07]  /*0ba0*/  FMUL R15, R15, 0.10000000149011611938 ;  /* 0x3dcccccd0f0f7820 */ /* 0x001fce0000400000 */
[----:B------:R-:W0:Y:S01]  /*0bb0*/  I2F.S8 R16, R10 ;  /* 0x0000000a00107306 */ /* 0x000e220000001400 */
[----:B--2---:R-:W-:-:S07]  /*0bc0*/  FMUL R18, R18, 0.10000000149011611938 ;  /* 0x3dcccccd12127820 */ /* 0x004fce0000400000 */
[----:B------:R-:W2:Y:S01]  /*0bd0*/  I2F.S8 R20, R19 ;  /* 0x0000001300147306 */ /* 0x000ea20000001400 */
[----:B------:R-:W-:Y:S01]  /*0be0*/  FADD.RZ R7, R7, R2 ;  /* 0x0000000207077221 */ /* 0x000fe2000000c000 */
[----:B------:R-:W-:Y:S01]  /*0bf0*/  LOP3.LUT R2, R21, 0x80000000, R15, 0xb8, !PT ;  /* 0x8000000015027812 */ /* 0x000fe200078eb80f */
[----:B-1----:R-:W-:Y:S01]  /*0c00*/  FMUL R17, R17, 0.10000000149011611938 ;  /* 0x3dcccccd11117820 */ /* 0x002fe20000400000 */
[----:B------:R-:W-:Y:S01]  /*0c10*/  LOP3.LUT R11, R21, 0x80000000, R18, 0xb8, !PT ;  /* 0x80000000150b7812 */ /* 0x000fe200078eb812 */
[----:B---3--:R-:W-:Y:S01]  /*0c20*/  FMUL R4, R14, 0.10000000149011611938 ;  /* 0x3dcccccd0e047820 */ /* 0x008fe20000400000 */
[----:B0-----:R-:W-:Y:S01]  /*0c30*/  FMUL R16, R16, 0.10000000149011611938 ;  /* 0x3dcccccd10107820 */ /* 0x001fe20000400000 */
[----:B------:R-:W-:Y:S01]  /*0c40*/  FADD.RZ R15, R15, R2 ;  /* 0x000000020f0f7221 */ /* 0x000fe2000000c000 */
[C---:B------:R-:W-:Y:S01]  /*0c50*/  LOP3.LUT R2, R21.reuse, 0x80000000, R17, 0xb8, !PT ;  /* 0x8000000015027812 */ /* 0x040fe200078eb811 */
[----:B------:R-:W-:Y:S01]  /*0c60*/  FADD.RZ R18, R18, R11 ;  /* 0x0000000b12127221 */ /* 0x000fe2000000c000 */
[C---:B------:R-:W-:Y:S01]  /*0c70*/  LOP3.LUT R9, R21.reuse, 0x80000000, R4, 0xb8, !PT ;  /* 0x8000000015097812 */ /* 0x040fe200078eb804 */
[----:B--2---:R-:W-:Y:S01]  /*0c80*/  FMUL R20, R20, 0.10000000149011611938 ;  /* 0x3dcccccd14147820 */ /* 0x004fe20000400000 */
[----:B------:R-:W-:Y:S01]  /*0c90*/  LOP3.LUT R11, R21, 0x80000000, R16, 0xb8, !PT ;  /* 0x80000000150b7812 */ /* 0x000fe200078eb810 */
[----:B------:R0:W1:Y:S01]  /*0ca0*/  F2I.TRUNC.NTZ R5, R3 ;  /* 0x0000000300057305 */ /* 0x000062000020f100 */
[----:B------:R-:W-:Y:S01]  /*0cb0*/  FADD.RZ R17, R17, R2 ;  /* 0x0000000211117221 */ /* 0x000fe2000000c000 */
[----:B------:R-:W-:-:S02]  /*0cc0*/  IMAD.IADD R2, R24, 0x1, R13 ;  /* 0x0000000118027824 */ /* 0x000fc400078e020d */
[----:B------:R-:W-:Y:S01]  /*0cd0*/  FADD.RZ R9, R4, R9 ;  /* 0x0000000904097221 */ /* 0x000fe2000000c000 */
[----:B------:R-:W-:Y:S01]  /*0ce0*/  FADD.RZ R11, R16, R11 ;  /* 0x0000000b100b7221 */ /* 0x000fe2000000c000 */
[----:B0-----:R-:W-:Y:S01]  /*0cf0*/  LOP3.LUT R3, R21, 0x80000000, R20, 0xb8, !PT ;  /* 0x8000000015037812 */ /* 0x001fe200078eb814 */
[----:B------:R-:W-:Y:S01]  /*0d00*/  VIADD R13, R13, 0x8 ;  /* 0x000000080d0d7836 */ /* 0x000fe20000000000 */
[----:B------:R-:W-:-:S03]  /*0d10*/  IADD3 R2, P1, PT, R2, UR8, RZ ;  /* 0x0000000802027c10 */ /* 0x000fc6000ff3e0ff */
[----:B------:R-:W-:Y:S01]  /*0d20*/  FADD.RZ R20, R20, R3 ;  /* 0x0000000314147221 */ /* 0x000fe2000000c000 */
[----:B------:R-:W0:Y:S01]  /*0d30*/  F2I.TRUNC.NTZ R9, R9 ;  /* 0x0000000900097305 */ /* 0x000e22000020f100 */
[----:B------:R-:W-:Y:S01]  /*0d40*/  IMAD.X R3, RZ, RZ, UR9, P1 ;  /* 0x00000009ff037e24 */ /* 0x000fe200088e06ff */
[----:B------:R-:W-:-:S06]  /*0d50*/  ISETP.NE.AND P1, PT, R13, 0x4000, PT ;  /* 0x000040000d00780c */ /* 0x000fcc0003f25270 */
[----:B------:R-:W2:Y:S08]  /*0d60*/  F2I.TRUNC.NTZ R19, R18 ;  /* 0x0000001200137305 */ /* 0x000eb0000020f100 */
[----:B------:R-:W3:Y:S08]  /*0d70*/  F2I.TRUNC.NTZ R11, R11 ;  /* 0x0000000b000b7305 */ /* 0x000ef0000020f100 */
[----:B------:R-:W4:Y:S08]  /*0d80*/  F2I.TRUNC.NTZ R7, R7 ;  /* 0x0000000700077305 */ /* 0x000f30000020f100 */
[----:B------:R-:W5:Y:S08]  /*0d90*/  F2I.TRUNC.NTZ R15, R15 ;  /* 0x0000000f000f7305 */ /* 0x000f70000020f100 */
[----:B------:R-:W5:Y:S08]  /*0da0*/  F2I.TRUNC.NTZ R17, R17 ;  /* 0x0000001100117305 */ /* 0x000f70000020f100 */
[----:B------:R-:W5:Y:S01]  /*0db0*/  F2I.TRUNC.NTZ R21, R20 ;  /* 0x0000001400157305 */ /* 0x000f62000020f100 */
[----:B-1----:R1:W-:Y:S04]  /*0dc0*/  STG.E.U8 desc[UR20][R2.64], R5 ;  /* 0x0000000502007986 */ /* 0x0023e8000c101114 */
[----:B0-----:R1:W-:Y:S04]  /*0dd0*/  STG.E.U8 desc[UR20][R2.64+0x2], R9 ;  /* 0x0000020902007986 */ /* 0x0013e8000c101114 */
[----:B--2---:R1:W-:Y:S04]  /*0de0*/  STG.E.U8 desc[UR20][R2.64+0x6], R19 ;  /* 0x0000061302007986 */ /* 0x0043e8000c101114 */
[----:B---3--:R1:W-:Y:S04]  /*0df0*/  STG.E.U8 desc[UR20][R2.64+0x4], R11 ;  /* 0x0000040b02007986 */ /* 0x0083e8000c101114 */
[----:B----4-:R1:W-:Y:S04]  /*0e00*/  STG.E.U8 desc[UR20][R2.64+0x1], R7 ;  /* 0x0000010702007986 */ /* 0x0103e8000c101114 */
[----:B-----5:R1:W-:Y:S04]  /*0e10*/  STG.E.U8 desc[UR20][R2.64+0x3], R15 ;  /* 0x0000030f02007986 */ /* 0x0203e8000c101114 */
[----:B------:R1:W-:Y:S04]  /*0e20*/  STG.E.U8 desc[UR20][R2.64+0x5], R17 ;  /* 0x0000051102007986 */ /* 0x0003e8000c101114 */
[----:B------:R1:W-:Y:S01]  /*0e30*/  STG.E.U8 desc[UR20][R2.64+0x7], R21 ;  /* 0x0000071502007986 */ /* 0x0003e2000c101114 */
[----:B------:R-:W-:Y:S05]  /*0e40*/  @P1 BRA `(.L_x_4) ;  /* 0xfffffff8008c1947 */ /* 0x000fea000383ffff */
[----:B------:R-:W-:Y:S05]  /*0e50*/  @P0 BRA `(.L_x_5) ;  /* 0xfffffff800600947 */ /* 0x000fea000383ffff */
[----:B------:R-:W0:Y:S01]  /*0e60*/  S2R R180, SR_TID.X ;  /* 0x0000000000b47919 */ /* 0x000e220000002100 */
[----:B------:R-:W2:Y:S01]  /*0e70*/  S2UR UR5, SR_CgaCtaId ;  /* 0x00000000000579c3 */ /* 0x000ea20000008800 */
[----:B------:R-:W-:Y:S01]  /*0e80*/  UMOV UR4, 0x400 ;  /* 0x0000040000047882 */ /* 0x000fe20000000000 */
[----:B------:R-:W-:Y:S01]  /*0e90*/  IMAD.MOV.U32 R146, RZ, RZ, RZ ;  /* 0x000000ffff927224 */ /* 0x000fe200078e00ff */
[----:B-1----:R-:W1:Y:S01]  /*0ea0*/  S2R R3, SR_TID.Y ;  /* 0x0000000000037919 */ /* 0x002e620000002200 */
[----:B------:R-:W-:Y:S02]  /*0eb0*/  CS2R R6, SRZ ;  /* 0x0000000000067805 */ /* 0x000fe4000001ff00 */
[----:B------:R-:W-:Y:S02]  /*0ec0*/  CS2R R10, SRZ ;  /* 0x00000000000a7805 */ /* 0x000fe4000001ff00 */
[----:B------:R-:W-:Y:S02]  /*0ed0*/  CS2R R8, SRZ ;  /* 0x0000000000087805 */ /* 0x000fe4000001ff00 */
[----:B------:R-:W-:-:S02]  /*0ee0*/  CS2R R34, SRZ ;  /* 0x0000000000227805 */ /* 0x000fc4000001ff00 */
[----:B------:R-:W-:Y:S02]  /*0ef0*/  CS2R R32, SRZ ;  /* 0x0000000000207805 */ /* 0x000fe4000001ff00 */
[----:B------:R-:W-:Y:S02]  /*0f00*/  CS2R R106, SRZ ;  /* 0x00000000006a7805 */ /* 0x000fe4000001ff00 */
        /* <DEDUP_REMOVED lines=20> */
[----:B------:R-:W-:Y:S01]  /*1050*/  CS2R R50, SRZ ;  /* 0x0000000000327805 */ /* 0x000fe2000001ff00 */
[C---:B0-----:R-:W-:Y:S01]  /*1060*/  IMAD.SHL.U32 R2, R180.reuse, 0x4000, RZ ;  /* 0x00004000b4027824 */ /* 0x041fe200078e00ff */
[C---:B------:R-:W-:Y:S01]  /*1070*/  LOP3.LUT R4, R180.reuse, 0x70, RZ, 0xc0, !PT ;  /* 0x00000070b4047812 */ /* 0x040fe200078ec0ff */
[----:B------:R-:W-:Y:S01]  /*1080*/  IMAD.SHL.U32 R180, R180, 0x10, RZ ;  /* 0x00000010b4b47824 */ /* 0x000fe200078e00ff */
[----:B------:R-:W-:-:S02]  /*1090*/  CS2R R48, SRZ ;  /* 0x0000000000307805 */ /* 0x000fc4000001ff00 */
[C---:B-1----:R-:W-:Y:S01]  /*10a0*/  LEA R178, R3.reuse, UR6, 0x14 ;  /* 0x0000000603b27c11 */ /* 0x042fe2000f8ea0ff */
[----:B--2---:R-:W-:Y:S01]  /*10b0*/  ULEA UR6, UR5, UR4, 0x18 ;  /* 0x0000000405067291 */ /* 0x004fe2000f8ec0ff */
[C---:B------:R-:W-:Y:S01]  /*10c0*/  IMAD.SHL.U32 R175, R3.reuse, 0x1000, RZ ;  /* 0x0000100003af7824 */ /* 0x040fe200078e00ff */
[----:B------:R-:W-:Y:S01]  /*10d0*/  LOP3.LUT R179, R2, 0x3c000, RZ, 0xc0, !PT ;  /* 0x0003c00002b37812 */ /* 0x000fe200078ec0ff */
[----:B------:R-:W-:Y:S01]  /*10e0*/  IMAD R177, R3, 0x40000, R12 ;  /* 0x0004000003b17824 */ /* 0x000fe200078e020c */
[----:B------:R-:W-:Y:S01]  /*10f0*/  UIADD3 UR4, UPT, UPT, UR4, 0x4000, URZ ;  /* 0x0000400004047890 */ /* 0x000fe2000fffe0ff */
[----:B------:R-:W-:Y:S02]  /*1100*/  CS2R R12, SRZ ;  /* 0x00000000000c7805 */ /* 0x000fe4000001ff00 */
[----:B------:R-:W-:Y:S01]  /*1110*/  LOP3.LUT R180, R180, R175, RZ, 0xfc, !PT ;  /* 0x000000afb4b47212 */ /* 0x000fe200078efcff */
[----:B------:R-:W-:Y:S01]  /*1120*/  VIADD R175, R175, UR6 ;  /* 0x00000006afaf7c36 */ /* 0x000fe20008000000 */
[----:B------:R-:W-:-:S02]  /*1130*/  IADD3 R177, PT, PT, R179, R177, R4 ;  /* 0x000000b1b3b17210 */ /* 0x000fc40007ffe004 */
[----:B------:R-:W-:Y:S02]  /*1140*/  CS2R R54, SRZ ;  /* 0x0000000000367805 */ /* 0x000fe4000001ff00 */
[----:B------:R-:W-:Y:S02]  /*1150*/  IADD3 R179, PT, PT, R179, R178, R4 ;  /* 0x000000b2b3b37210 */ /* 0x000fe40007ffe004 */
        /* <DEDUP_REMOVED lines=33> */
[----:B------:R-:W-:Y:S01]  /*1370*/  CS2R R126, SRZ ;  /* 0x00000000007e7805 */ /* 0x000fe2000001ff00 */
[----:B------:R-:W-:Y:S01]  /*1380*/  IMAD R176, R3, -0xc00, R180 ;  /* 0xfffff40003b07824 */ /* 0x000fe200078e02b4 */
[----:B------:R-:W0:Y:S01]  /*1390*/  LDCU.64 UR12, c[0x0][0x380] ;  /* 0x00007000ff0c77ac */ /* 0x000e220008000a00 */
[----:B------:R-:W-:-:S02]  /*13a0*/  VIADD R174, R175, 0xd00 ;  /* 0x00000d00afae7836 */ /* 0x000fc40000000000 */
[C---:B------:R-:W-:Y:S01]  /*13b0*/  VIADD R173, R175.reuse, 0x200 ;  /* 0x00000200afad7836 */ /* 0x040fe20000000000 */
[----:B------:R-:W-:Y:S01]  /*13c0*/  ULEA UR4, UR5, UR4, 0x18 ;  /* 0x0000000405047291 */ /* 0x000fe2000f8ec0ff */
[C---:B------:R-:W-:Y:S02]  /*13d0*/  VIADD R172, R175.reuse, 0x600 ;  /* 0x00000600afac7836 */ /* 0x040fe40000000000 */
[C---:B------:R-:W-:Y:S02]  /*13e0*/  VIADD R151, R175.reuse, 0xa00 ;  /* 0x00000a00af977836 */ /* 0x040fe40000000000 */
[C---:B------:R-:W-:Y:S02]  /*13f0*/  VIADD R150, R175.reuse, 0xe00 ;  /* 0x00000e00af967836 */ /* 0x040fe40000000000 */
[C---:B------:R-:W-:Y:S02]  /*1400*/  VIADD R149, R175.reuse, 0x300 ;  /* 0x00000300af957836 */ /* 0x040fe40000000000 */
[----:B------:R-:W-:-:S07]  /*1410*/  VIADD R148, R175, 0x700 ;  /* 0x00000700af947836 */ /* 0x000fce0000000000 */
.L_x_6:
[----:B------:R-:W-:Y:S01]  /*1420*/  BAR.SYNC.DEFER_BLOCKING 0x0 ;  /* 0x0000000000007b1d */ /* 0x000fe20000010000 */
[----:B------:R-:W-:-:S05]  /*1430*/  IMAD R2, R146, 0x40, R179 ;  /* 0x0000004092027824 */ /* 0x000fca00078e02b3 */
[----:B0-----:R-:W-:-:S05]  /*1440*/  IADD3 R2, P0, PT, R2, UR12, RZ ;  /* 0x0000000c02027c10 */ /* 0x001fca000ff1e0ff */
[----:B------:R-:W-:-:S05]  /*1450*/  IMAD.X R3, RZ, RZ, UR13, P0 ;  /* 0x0000000dff037e24 */ /* 0x000fca00080e06ff */
[----:B------:R-:W2:Y:S04]  /*1460*/  LDG.E.128 R160, desc[UR20][R2.64] ;  /* 0x0000001402a07981 */ /* 0x000ea8000c1e1d00 */
[----:B------:R-:W3:Y:S01]  /*1470*/  LDG.E.128 R164, desc[UR20][R2.64+0x20] ;  /* 0x0000201402a47981 */ /* 0x000ee2000c1e1d00 */
[----:B------:R-:W-:-:S03]  /*1480*/  IMAD R144, R146, 0x40, R177 ;  /* 0x0000004092907824 */ /* 0x000fc600078e02b1 */
[----:B------:R-:W4:Y:S02]  /*1490*/  LDG.E.128 R136, desc[UR20][R2.64+0x40000] ;  /* 0x0400001402887981 */ /* 0x000f24000c1e1d00 */
[----:B------:R-:W-:Y:S02]  /*14a0*/  IADD3 R144, P0, PT, R144, UR8, RZ ;  /* 0x0000000890907c10 */ /* 0x000fe4000ff1e0ff */
[----:B------:R-:W5:Y:S03]  /*14b0*/  LDG.E.128 R140, desc[UR20][R2.64+0x40020] ;  /* 0x04002014028c7981 */ /* 0x000f66000c1e1d00 */
[----:B------:R-:W-:Y:S01]  /*14c0*/  IMAD.X R145, RZ, RZ, UR9, P0 ;  /* 0x00000009ff917e24 */ /* 0x000fe200080e06ff */
[----:B------:R-:W5:Y:S04]  /*14d0*/  LDG.E.128 R152, desc[UR20][R2.64+0x80000] ;  /* 0x0800001402987981 */ /* 0x000f68000c1e1d00 */
[----:B------:R-:W5:Y:S04]  /*14e0*/  LDG.E.128 R132, desc[UR20][R2.64+0x80020] ;  /* 0x0800201402847981 */ /* 0x000f68000c1e1d00 */
[----:B------:R-:W5:Y:S04]  /*14f0*/  LDG.E.128 R156, desc[UR20][R2.64+0xc0000] ;  /* 0x0c000014029c7981 */ /* 0x000f68000c1e1d00 */
[----:B------:R-:W5:Y:S04]  /*1500*/  LDG.E.128 R168, desc[UR20][R144.64+0x20] ;  /* 0x0000201490a87981 */ /* 0x000f68000c1e1d00 */
[----:B--2---:R0:W-:Y:S04]  /*1510*/  STS.128 [R180+UR6], R160 ;  /* 0x000000a0b4007988 */ /* 0x0041e80008000c06 */
[----:B---3--:R1:W-:Y:S04]  /*1520*/  STS.128 [R180+UR6+0x200], R164 ;  /* 0x000200a4b4007988 */ /* 0x0083e80008000c06 */
[----:B0-----:R0:W2:Y:S04]  /*1530*/  LDG.E.128 R160, desc[UR20][R2.64+0xc0020] ;  /* 0x0c00201402a07981 */ /* 0x0010a8000c1e1d00 */
[----:B-1----:R-:W3:Y:S01]  /*1540*/  LDG.E.128 R164, desc[UR20][R144.64] ;  /* 0x0000001490a47981 */ /* 0x002ee2000c1e1d00 */
[----:B------:R-:W1:Y:S03]  /*1550*/  S2R R181, SR_LANEID ;  /* 0x0000000000b57919 */ /* 0x000e660000000000 */
[----:B----4-:R-:W-:Y:S04]  /*1560*/  STS.128 [R180+UR6+0x400], R136 ;  /* 0x00040088b4007988 */ /* 0x010fe80008000c06 */
[----:B-----5:R-:W-:Y:S04]  /*1570*/  STS.128 [R180+UR6+0x600], R140 ;  /* 0x0006008cb4007988 */ /* 0x020fe80008000c06 */
[----:B------:R-:W-:Y:S04]  /*1580*/  STS.128 [R180+UR6+0x800], R152 ;  /* 0x00080098b4007988 */ /* 0x000fe80008000c06 */
[----:B------:R1:W-:Y:S04]  /*1590*/  STS.128 [R180+UR6+0xa00], R132 ;  /* 0x000a0084b4007988 */ /* 0x0003e80008000c06 */
[----:B------:R-:W-:Y:S01]  /*15a0*/  STS.128 [R180+UR6+0xc00], R156 ;  /* 0x000c009cb4007988 */ /* 0x000fe20008000c06 */
[----:B0-----:R-:W-:Y:S01]  /*15b0*/  VIADD R3, R175, 0x400 ;  /* 0x00000400af037836 */ /* 0x001fe20000000000 */
[----:B-1----:R-:W-:-:S04]  /*15c0*/  LOP3.LUT R132, R181, 0xf, RZ, 0xc0, !PT ;  /* 0x0000000fb5847812 */ /* 0x002fc800078ec0ff */
[----:B------:R-:W-:Y:S02]  /*15d0*/  SHF.R.U32.HI R152, RZ, 0x3, R132 ;  /* 0x00000003ff987819 */ /* 0x000fe40000011684 */
[----:B------:R-:W-:Y:S01]  /*15e0*/  LOP3.LUT R133, R132, 0x7, RZ, 0xc0, !PT ;  /* 0x0000000784857812 */ /* 0x000fe200078ec0ff */
[----:B------:R-:W-:-:S04]  /*15f0*/  VIADD R135, R175, 0xc00 ;  /* 0x00000c00af877836 */ /* 0x000fc80000000000 */
[----:B------:R-:W-:Y:S02]  /*1600*/  IMAD R152, R152, 0x8, R133 ;  /* 0x0000000898987824 */ /* 0x000fe400078e0285 */
[----:B------:R-:W-:Y:S02]  /*1610*/  VIADD R133, R175, 0x800 ;  /* 0x00000800af857836 */ /* 0x000fe40000000000 */
[C---:B------:R-:W-:Y:S01]  /*1620*/  IMAD R140, R152.reuse, 0x10, R3 ;  /* 0x00000010988c7824 */ /* 0x040fe200078e0203 */
[C---:B------:R-:W-:Y:S01]  /*1630*/  LEA R134, R152.reuse, UR4, 0x4 ;  /* 0x0000000498867c11 */ /* 0x040fe2000f8e20ff */
[C---:B------:R-:W-:Y:S02]  /*1640*/  IMAD R2, R152.reuse, 0x10, R133 ;  /* 0x0000001098027824 */ /* 0x040fe400078e0285 */
[C---:B------:R-:W-:Y:S02]  /*1650*/  IMAD R142, R152.reuse, 0x10, R175 ;  /* 0x00000010988e7824 */ /* 0x040fe400078e02af */
[----:B------:R-:W-:Y:S01]  /*1660*/  IMAD R132, R152, 0x10, R135 ;  /* 0x0000001098847824 */ /* 0x000fe200078e0287 */
[----:B------:R-:W-:-:S02]  /*1670*/  UIADD3 UR5, UPT, UPT, UR4, 0x400, URZ ;  /* 0x0000040004057890 */ /* 0x000fc4000fffe0ff */
[----:B------:R-:W-:Y:S02]  /*1680*/  UIADD3 UR7, UPT, UPT, UR4, 0x800, URZ ;  /* 0x0000080004077890 */ /* 0x000fe4000fffe0ff */
[----:B------:R-:W-:Y:S02]  /*1690*/  UIADD3 UR10, UPT, UPT, UR4, 0xc00, URZ ;  /* 0x00000c00040a7890 */ /* 0x000fe4000fffe0ff */
[----:B------:R-:W-:-:S04]  /*16a0*/  LEA R138, R152, UR5, 0x4 ;  /* 0x00000005988a7c11 */ /* 0x000fc8000f8e20ff */
[C---:B------:R-:W-:Y:S01]  /*16b0*/  LEA R136, R152.reuse, UR10, 0x4 ;  /* 0x0000000a98887c11 */ /* 0x040fe2000f8e20ff */
[----:B------:R-:W-:Y:S02]  /*16c0*/  UIADD3 UR5, UPT, UPT, UR4, 0x100, URZ ;  /* 0x0000010004057890 */ /* 0x000fe4000fffe0ff */
[----:B------:R-:W-:Y:S01]  /*16d0*/  UIADD3 UR10, UPT, UPT, UR4, 0xd00, URZ ;  /* 0x00000d00040a7890 */ /* 0x000fe2000fffe0ff */
[----:B--2---:R-:W-:Y:S04]  /*16e0*/  STS.128 [R180+UR6+0xe00], R160 ;  /* 0x000e00a0b4007988 */ /* 0x004fe80008000c06 */
[----:B---3--:R-:W-:Y:S04]  /*16f0*/  STS.128 [R176+UR4], R164 ;  /* 0x000000a4b0007988 */ /* 0x008fe80008000c04 */
[----:B------:R-:W-:Y:S01]  /*1700*/  STS.128 [R176+UR4+0x200], R168 ;  /* 0x000200a8b0007988 */ /* 0x000fe20008000c04 */
[----:B------:R-:W-:Y:S06]  /*1710*/  BAR.SYNC.DEFER_BLOCKING 0x0 ;  /* 0x0000000000007b1d */ /* 0x000fec0000010000 */
[----:B------:R-:W-:Y:S04]  /*1720*/  LDSM.16.M88.2 R142, [R142] ;  /* 0x000000008e8e783b */ /* 0x000fe80000000100 */
[----:B------:R-:W0:Y:S04]  /*1730*/  LDSM.16.M88.2 R134, [R134] ;  /* 0x000000008686783b */ /* 0x000e280000000100 */
[----:B------:R-:W1:Y:S04]  /*1740*/  LDSM.16.M88.2 R140, [R140] ;  /* 0x000000008c8c783b */ /* 0x000e680000000100 */
[----:B------:R-:W2:Y:S04]  /*1750*/  LDSM.16.M88.2 R2, [R2] ;  /* 0x000000000202783b */ /* 0x000ea80000000100 */
[----:B------:R-:W3:Y:S04]  /*1760*/  LDSM.16.M88.2 R132, [R132] ;  /* 0x000000008484783b */ /* 0x000ee80000000100 */
[----:B------:R-:W4:Y:S04]  /*1770*/  LDSM.16.M88.2 R138, [R138] ;  /* 0x000000008a8a783b */ /* 0x000f280000000100 */
[----:B------:R-:W5:Y:S01]  /*1780*/  LDSM.16.M88.2 R136, [R136] ;  /* 0x000000008888783b */ /* 0x000f620000000100 */
[-C--:B0-----:R-:W-:Y:S08]  /*1790*/  IMMA.16816.S8.S8 R128, R142.ROW, R134.reuse.COL, R128 ;  /* 0x000000868e807237 */ /* 0x081ff00000405480 */
[-C--:B-1----:R-:W-:Y:S08]  /*17a0*/  IMMA.16816.S8.S8 R120, R140.ROW, R134.reuse.COL, R120 ;  /* 0x000000868c787237 */ /* 0x082ff00000405478 */
[-C--:B--2---:R-:W-:Y:S08]  /*17b0*/  IMMA.16816.S8.S8 R112, R2.ROW, R134.reuse.COL, R112 ;  /* 0x0000008602707237 */ /* 0x084ff00000405470 */
[----:B---3--:R-:W-:Y:S01]  /*17c0*/  IMMA.16816.S8.S8 R104, R132.ROW, R134.COL, R104 ;  /* 0x0000008684687237 */ /* 0x008fe20000405468 */
[----:B------:R-:W-:-:S07]  /*17d0*/  LEA R134, R152, UR7, 0x4 ;  /* 0x0000000798867c11 */ /* 0x000fce000f8e20ff */
[-C--:B------:R-:W-:Y:S08]  /*17e0*/  IMMA.16816.S8.S8 R96, R142.ROW, R135.reuse.COL, R96 ;  /* 0x000000878e607237 */ /* 0x080ff00000405460 */
[-C--:B------:R-:W-:Y:S08]  /*17f0*/  IMMA.16816.S8.S8 R92, R140.ROW, R135.reuse.COL, R92 ;  /* 0x000000878c5c7237 */ /* 0x080ff0000040545c */
[-C--:B------:R-:W-:Y:S08]  /*1800*/  IMMA.16816.S8.S8 R60, R2.ROW, R135.reuse.COL, R60 ;  /* 0x00000087023c7237 */ /* 0x080ff0000040543c */
[----:B------:R-:W-:Y:S01]  /*1810*/  IMMA.16816.S8.S8 R32, R132.ROW, R135.COL, R32 ;  /* 0x0000008784207237 */ /* 0x000fe20000405420 */
[----:B------:R-:W0:Y:S07]  /*1820*/  LDSM.16.M88.2 R134, [R134] ;  /* 0x000000008686783b */ /* 0x000e2e0000000100 */
[C---:B----4-:R-:W-:Y:S08]  /*1830*/  IMMA.16816.S8.S8 R36, R2.reuse.ROW, R138.COL, R36 ;  /* 0x0000008a02247237 */ /* 0x050ff00000405424 */
[C---:B------:R-:W-:Y:S08]  /*1840*/  IMMA.16816.S8.S8 R28, R2.reuse.ROW, R139.COL, R28 ;  /* 0x0000008b021c7237 */ /* 0x040ff0000040541c */
[C---:B-----5:R-:W-:Y:S08]  /*1850*/  IMMA.16816.S8.S8 R16, R2.reuse.ROW, R136.COL, R16 ;  /* 0x0000008802107237 */ /* 0x060ff00000405410 */
[C---:B------:R-:W-:Y:S08]  /*1860*/  IMMA.16816.S8.S8 R12, R2.reuse.ROW, R137.COL, R12 ;  /* 0x00000089020c7237 */ /* 0x040ff0000040540c */
[C---:B0-----:R-:W-:Y:S08]  /*1870*/  IMMA.16816.S8.S8 R24, R2.reuse.ROW, R134.COL, R24 ;  /* 0x0000008602187237 */ /* 0x041ff00000405418 */
[----:B------:R-:W-:Y:S01]  /*1880*/  IMMA.16816.S8.S8 R20, R2.ROW, R135.COL, R20 ;  /* 0x0000008702147237 */ /* 0x000fe20000405414 */
[----:B------:R-:W-:-:S07]  /*1890*/  VIADD R3, R175, 0x100 ;  /* 0x00000100af037836 */ /* 0x000fce0000000000 */
[----:B------:R-:W-:Y:S01]  /*18a0*/  IMMA.16816.S8.S8 R88, R142.ROW, R138.COL, R88 ;  /* 0x0000008a8e587237 */ /* 0x000fe20000405458 */
[----:B------:R-:W-:-:S07]  /*18b0*/  IMAD R2, R152, 0x10, R174 ;  /* 0x0000001098027824 */ /* 0x000fce00078e02ae */
[C---:B------:R-:W-:Y:S08]  /*18c0*/  IMMA.16816.S8.S8 R84, R142.reuse.ROW, R139.COL, R84 ;  /* 0x0000008b8e547237 */ /* 0x040ff00000405454 */
[C---:B------:R-:W-:Y:S08]  /*18d0*/  IMMA.16816.S8.S8 R80, R142.reuse.ROW, R134.COL, R80 ;  /* 0x000000868e507237 */ /* 0x040ff00000405450 */
[C---:B------:R-:W-:Y:S08]  /*18e0*/  IMMA.16816.S8.S8 R76, R142.reuse.ROW, R135.COL, R76 ;  /* 0x000000878e4c7237 */ /* 0x040ff0000040544c */
[C---:B------:R-:W-:Y:S08]  /*18f0*/  IMMA.16816.S8.S8 R72, R142.reuse.ROW, R136.COL, R72 ;  /* 0x000000888e487237 */ /* 0x040ff00000405448 */
[----:B------:R-:W-:Y:S01]  /*1900*/  IMMA.16816.S8.S8 R68, R142.ROW, R137.COL, R68 ;  /* 0x000000898e447237 */ /* 0x000fe20000405444 */
[----:B------:R-:W-:-:S02]  /*1910*/  IMAD R142, R152, 0x10, R3 ;  /* 0x00000010988e7824 */ /* 0x000fc400078e0203 */
[----:B------:R-:W-:-:S04]  /*1920*/  VIADD R3, R175, 0x900 ;  /* 0x00000900af037836 */ /* 0x000fc80000000000 */
[----:B------:R-:W-:Y:S01]  /*1930*/  LDSM.16.M88.2 R142, [R142] ;  /* 0x000000008e8e783b */ /* 0x000fe20000000100 */
[-C--:B------:R-:W-:Y:S08]  /*1940*/  IMMA.16816.S8.S8 R48, R140.ROW, R135.reuse.COL, R48 ;  /* 0x000000878c307237 */ /* 0x080ff00000405430 */
[----:B------:R-:W-:Y:S01]  /*1950*/  IMMA.16816.S8.S8 R108, R132.ROW, R135.COL, R108 ;  /* 0x00000087846c7237 */ /* 0x000fe2000040546c */
[----:B------:R-:W-:-:S07]  /*1960*/  VIADD R135, R175, 0x500 ;  /* 0x00000500af877836 */ /* 0x000fce0000000000 */
[C---:B------:R-:W-:Y:S08]  /*1970*/  IMMA.16816.S8.S8 R64, R140.reuse.ROW, R138.COL, R64 ;  /* 0x0000008a8c407237 */ /* 0x040ff00000405440 */
[C---:B------:R-:W-:Y:S08]  /*1980*/  IMMA.16816.S8.S8 R56, R140.reuse.ROW, R139.COL, R56 ;  /* 0x0000008b8c387237 */ /* 0x040ff00000405438 */
[C---:B------:R-:W-:Y:S08]  /*1990*/  IMMA.16816.S8.S8 R52, R140.reuse.ROW, R134.COL, R52 ;  /* 0x000000868c347237 */ /* 0x040ff00000405434 */
[C---:B------:R-:W-:Y:S08]  /*19a0*/  IMMA.16816.S8.S8 R44, R140.reuse.ROW, R136.COL, R44 ;  /* 0x000000888c2c7237 */ /* 0x040ff0000040542c */
[----:B------:R-:W-:Y:S01]  /*19b0*/  IMMA.16816.S8.S8 R40, R140.ROW, R137.COL, R40 ;  /* 0x000000898c287237 */ /* 0x000fe20000405428 */
[----:B------:R-:W-:-:S06]  /*19c0*/  LEA R140, R152, UR5, 0x4 ;  /* 0x00000005988c7c11 */ /* 0x000fcc000f8e20ff */
[----:B------:R-:W0:Y:S01]  /*19d0*/  LDSM.16.M88.2 R140, [R140] ;  /* 0x000000008c8c783b */ /* 0x000e220000000100 */
[----:B------:R-:W-:Y:S01]  /*19e0*/  IMMA.16816.S8.S8 R8, R132.ROW, R138.COL, R8 ;  /* 0x0000008a84087237 */ /* 0x000fe20000405408 */
[----:B------:R-:W-:-:S07]  /*19f0*/  IMAD R138, R152, 0x10, R135 ;  /* 0x00000010988a7824 */ /* 0x000fce00078e0287 */
[C---:B------:R-:W-:Y:S01]  /*1a00*/  IMMA.16816.S8.S8 R100, R132.reuse.ROW, R134.COL, R100 ;  /* 0x0000008684647237 */ /* 0x040fe20000405464 */
[----:B------:R-:W-:Y:S02]  /*1a10*/  IMAD R134, R152, 0x10, R3 ;  /* 0x0000001098867824 */ /* 0x000fe400078e0203 */
[----:B------:R-:W1:Y:S04]  /*1a20*/  LDSM.16.M88.2 R2, [R2] ;  /* 0x000000000202783b */ /* 0x000e680000000100 */
[----:B------:R-:W-:Y:S01]  /*1a30*/  LDSM.16.M88.2 R134, [R134] ;  /* 0x000000008686783b */ /* 0x000fe20000000100 */
[----:B------:R-:W-:Y:S03]  /*1a40*/  IMMA.16816.S8.S8 R4, R132.ROW, R139.COL, R4 ;  /* 0x0000008b84047237 */ /* 0x000fe60000405404 */
[----:B------:R-:W2:Y:S01]  /*1a50*/  LDSM.16.M88.2 R138, [R138] ;  /* 0x000000008a8a783b */ /* 0x000ea20000000100 */
[----:B------:R-:W-:-:S02]  /*1a60*/  UIADD3 UR5, UPT, UPT, UR4, 0x500, URZ ;  /* 0x0000050004057890 */ /* 0x000fc4000fffe0ff */
[----:B------:R-:W-:Y:S02]  /*1a70*/  UIADD3 UR7, UPT, UPT, UR4, 0x900, URZ ;  /* 0x0000090004077890 */ /* 0x000fe4000fffe0ff */
[----:B------:R-:W-:Y:S01]  /*1a80*/  IMMA.16816.S8.S8 R116, R132.ROW, R136.COL, R116 ;  /* 0x0000008884747237 */ /* 0x000fe20000405474 */
[----:B------:R-:W-:-:S07]  /*1a90*/  LEA R136, R152, UR10, 0x4 ;  /* 0x0000000a98887c11 */ /* 0x000fce000f8e20ff */
[----:B------:R-:W-:Y:S01]  /*1aa0*/  IMMA.16816.S8.S8 R124, R132.ROW, R137.COL, R124 ;  /* 0x00000089847c7237 */ /* 0x000fe2000040547c */
[C---:B------:R-:W-:Y:S01]  /*1ab0*/  LEA R132, R152.reuse, UR7, 0x4 ;  /* 0x0000000798847c11 */ /* 0x040fe2000f8e20ff */
[----:B------:R-:W-:Y:S05]  /*1ac0*/  LDSM.16.M88.2 R136, [R136] ;  /* 0x000000008888783b */ /* 0x000fea0000000100 */
[----:B------:R-:W3:Y:S01]  /*1ad0*/  LDSM.16.M88.2 R132, [R132] ;  /* 0x000000008484783b */ /* 0x000ee20000000100 */
[-C--:B0-----:R-:W-:Y:S08]  /*1ae0*/  IMMA.16816.S8.S8 R128, R142.ROW, R140.reuse.COL, R128 ;  /* 0x0000008c8e807237 */ /* 0x081ff00000405480 */
[-C--:B-1----:R-:W-:Y:S08]  /*1af0*/  IMMA.16816.S8.S8 R104, R2.ROW, R140.reuse.COL, R104 ;  /* 0x0000008c02687237 */ /* 0x082ff00000405468 */
[-C--:B--2---:R-:W-:Y:S08]  /*1b00*/  IMMA.16816.S8.S8 R120, R138.ROW, R140.reuse.COL, R120 ;  /* 0x0000008c8a787237 */ /* 0x084ff00000405478 */
[----:B------:R-:W-:Y:S01]  /*1b10*/  IMMA.16816.S8.S8 R112, R134.ROW, R140.COL, R112 ;  /* 0x0000008c86707237 */ /* 0x000fe20000405470 */
[----:B------:R-:W-:-:S07]  /*1b20*/  LEA R140, R152, UR5, 0x4 ;  /* 0x00000005988c7c11 */ /* 0x000fce000f8e20ff */
[-C--:B------:R-:W-:Y:S08]  /*1b30*/  IMMA.16816.S8.S8 R96, R142.ROW, R141.reuse.COL, R96 ;  /* 0x0000008d8e607237 */ /* 0x080ff00000405460 */
[-C--:B------:R-:W-:Y:S08]  /*1b40*/  IMMA.16816.S8.S8 R92, R138.ROW, R141.reuse.COL, R92 ;  /* 0x0000008d8a5c7237 */ /* 0x080ff0000040545c */
[-C--:B------:R-:W-:Y:S08]  /*1b50*/  IMMA.16816.S8.S8 R60, R134.ROW, R141.reuse.COL, R60 ;  /* 0x0000008d863c7237 */ /* 0x080ff0000040543c */
[----:B------:R-:W-:Y:S01]  /*1b60*/  IMMA.16816.S8.S8 R32, R2.ROW, R141.COL, R32 ;  /* 0x0000008d02207237 */ /* 0x000fe20000405420 */
[----:B------:R-:W0:Y:S01]  /*1b70*/  LDSM.16.M88.2 R140, [R140] ;  /* 0x000000008c8c783b */ /* 0x000e220000000100 */
[----:B------:R-:W-:-:S06]  /*1b80*/  UIADD3 UR5, UPT, UPT, UR4, 0x200, URZ ;  /* 0x0000020004057890 */ /* 0x000fcc000fffe0ff */
[C---:B---3--:R-:W-:Y:S08]  /*1b90*/  IMMA.16816.S8.S8 R80, R142.reuse.ROW, R132.COL, R80 ;  /* 0x000000848e507237 */ /* 0x048ff00000405450 */
[C---:B------:R-:W-:Y:S08]  /*1ba0*/  IMMA.16816.S8.S8 R76, R142.reuse.ROW, R133.COL, R76 ;  /* 0x000000858e4c7237 */ /* 0x040ff0000040544c */
[C---:B------:R-:W-:Y:S08]  /*1bb0*/  IMMA.16816.S8.S8 R72, R142.reuse.ROW, R136.COL, R72 ;  /* 0x000000888e487237 */ /* 0x040ff00000405448 */
[----:B------:R-:W-:Y:S08]  /*1bc0*/  IMMA.16816.S8.S8 R68, R142.ROW, R137.COL, R68 ;  /* 0x000000898e447237 */ /* 0x000ff00000405444 */
[----:B------:R-:W-:Y:S08]  /*1bd0*/  IMMA.16816.S8.S8 R52, R138.ROW, R132.COL, R52 ;  /* 0x000000848a347237 */ /* 0x000ff00000405434 */
[C---:B0-----:R-:W-:Y:S08]  /*1be0*/  IMMA.16816.S8.S8 R88, R142.reuse.ROW, R140.COL, R88 ;  /* 0x0000008c8e587237 */ /* 0x041ff00000405458 */
[----:B------:R-:W-:Y:S01]  /*1bf0*/  IMMA.16816.S8.S8 R84, R142.ROW, R141.COL, R84 ;  /* 0x0000008d8e547237 */ /* 0x000fe20000405454 */
[----:B------:R-:W-:-:S06]  /*1c00*/  IMAD R142, R152, 0x10, R173 ;  /* 0x00000010988e7824 */ /* 0x000fcc00078e02ad */
[----:B------:R-:W-:Y:S01]  /*1c10*/  LDSM.16.M88.2 R142, [R142] ;  /* 0x000000008e8e783b */ /* 0x000fe20000000100 */
[C---:B------:R-:W-:Y:S08]  /*1c20*/  IMMA.16816.S8.S8 R64, R138.reuse.ROW, R140.COL, R64 ;  /* 0x0000008c8a407237 */ /* 0x040ff00000405440 */
[C---:B------:R-:W-:Y:S08]  /*1c30*/  IMMA.16816.S8.S8 R56, R138.reuse.ROW, R141.COL, R56 ;  /* 0x0000008d8a387237 */ /* 0x040ff00000405438 */
[C---:B------:R-:W-:Y:S08]  /*1c40*/  IMMA.16816.S8.S8 R48, R138.reuse.ROW, R133.COL, R48 ;  /* 0x000000858a307237 */ /* 0x040ff00000405430 */
[C---:B------:R-:W-:Y:S08]  /*1c50*/  IMMA.16816.S8.S8 R44, R138.reuse.ROW, R136.COL, R44 ;  /* 0x000000888a2c7237 */ /* 0x040ff0000040542c */
[----:B------:R-:W-:Y:S01]  /*1c60*/  IMMA.16816.S8.S8 R40, R138.ROW, R137.COL, R40 ;  /* 0x000000898a287237 */ /* 0x000fe20000405428 */
[----:B------:R-:W-:-:S06]  /*1c70*/  LEA R138, R152, UR5, 0x4 ;  /* 0x00000005988a7c11 */ /* 0x000fcc000f8e20ff */
[----:B------:R-:W0:Y:S01]  /*1c80*/  LDSM.16.M88.2 R138, [R138] ;  /* 0x000000008a8a783b */ /* 0x000e220000000100 */
[C---:B------:R-:W-:Y:S08]  /*1c90*/  IMMA.16816.S8.S8 R36, R134.reuse.ROW, R140.COL, R36 ;  /* 0x0000008c86247237 */ /* 0x040ff00000405424 */
[C---:B------:R-:W-:Y:S08]  /*1ca0*/  IMMA.16816.S8.S8 R28, R134.reuse.ROW, R141.COL, R28 ;  /* 0x0000008d861c7237 */ /* 0x040ff0000040541c */
[C---:B------:R-:W-:Y:S08]  /*1cb0*/  IMMA.16816.S8.S8 R24, R134.reuse.ROW, R132.COL, R24 ;  /* 0x0000008486187237 */ /* 0x040ff00000405418 */
[C---:B------:R-:W-:Y:S08]  /*1cc0*/  IMMA.16816.S8.S8 R20, R134.reuse.ROW, R133.COL, R20 ;  /* 0x0000008586147237 */ /* 0x040ff00000405414 */
[C---:B------:R-:W-:Y:S08]  /*1cd0*/  IMMA.16816.S8.S8 R16, R134.reuse.ROW, R136.COL, R16 ;  /* 0x0000008886107237 */ /* 0x040ff00000405410 */
[----:B------:R-:W-:Y:S01]  /*1ce0*/  IMMA.16816.S8.S8 R12, R134.ROW, R137.COL, R12 ;  /* 0x00000089860c7237 */ /* 0x000fe2000040540c */
[----:B------:R-:W-:-:S06]  /*1cf0*/  IMAD R134, R152, 0x10, R151 ;  /* 0x0000001098867824 */ /* 0x000fcc00078e0297 */
[----:B------:R-:W1:Y:S01]  /*1d00*/  LDSM.16.M88.2 R134, [R134] ;  /* 0x000000008686783b */ /* 0x000e620000000100 */
[----:B------:R-:W-:Y:S01]  /*1d10*/  IMMA.16816.S8.S8 R8, R2.ROW, R140.COL, R8 ;  /* 0x0000008c02087237 */ /* 0x000fe20000405408 */
[----:B------:R-:W-:-:S07]  /*1d20*/  IMAD R140, R152, 0x10, R172 ;  /* 0x00000010988c7824 */ /* 0x000fce00078e02ac */
[----:B------:R-:W-:Y:S01]  /*1d30*/  IMMA.16816.S8.S8 R100, R2.ROW, R132.COL, R100 ;  /* 0x0000008402647237 */ /* 0x000fe20000405464 */
[----:B------:R-:W-:-:S07]  /*1d40*/  IMAD R132, R152, 0x10, R150 ;  /* 0x0000001098847824 */ /* 0x000fce00078e0296 */
[C---:B------:R-:W-:Y:S01]  /*1d50*/  IMMA.16816.S8.S8 R4, R2.reuse.ROW, R141.COL, R4 ;  /* 0x0000008d02047237 */ /* 0x040fe20000405404 */
[----:B------:R-:W2:Y:S07]  /*1d60*/  LDSM.16.M88.2 R140, [R140] ;  /* 0x000000008c8c783b */ /* 0x000eae0000000100 */
[----:B------:R-:W-:Y:S01]  /*1d70*/  IMMA.16816.S8.S8 R108, R2.ROW, R133.COL, R108 ;  /* 0x00000085026c7237 */ /* 0x000fe2000040546c */
[----:B------:R-:W3:Y:S01]  /*1d80*/  LDSM.16.M88.2 R132, [R132] ;  /* 0x000000008484783b */ /* 0x000ee20000000100 */
[----:B------:R-:W-:-:S02]  /*1d90*/  UIADD3 UR7, UPT, UPT, UR4, 0xa00, URZ ;  /* 0x00000a0004077890 */ /* 0x000fc4000fffe0ff */
[----:B------:R-:W-:Y:S02]  /*1da0*/  UIADD3 UR5, UPT, UPT, UR4, 0x600, URZ ;  /* 0x0000060004057890 */ /* 0x000fe4000fffe0ff */
[----:B------:R-:W-:Y:S02]  /*1db0*/  UIADD3 UR10, UPT, UPT, UR4, 0xe00, URZ ;  /* 0x00000e00040a7890 */ /* 0x000fe4000fffe0ff */
[----:B------:R-:W-:Y:S02]  /*1dc0*/  IMMA.16816.S8.S8 R116, R2.ROW, R136.COL, R116 ;  /* 0x0000008802747237 */ /* 0x000fe40000405474 */
[----:B------:R-:W-:-:S06]  /*1dd0*/  LEA R136, R152, UR5, 0x4 ;  /* 0x0000000598887c11 */ /* 0x000fcc000f8e20ff */
[----:B------:R-:W-:Y:S01]  /*1de0*/  IMMA.16816.S8.S8 R124, R2.ROW, R137.COL, R124 ;  /* 0x00000089027c7237 */ /* 0x000fe2000040547c */
[C---:B------:R-:W-:Y:S01]  /*1df0*/  LEA R2, R152.reuse, UR7, 0x4 ;  /* 0x0000000798027c11 */ /* 0x040fe2000f8e20ff */
[----:B------:R-:W-:Y:S05]  /*1e00*/  LDSM.16.M88.2 R136, [R136] ;  /* 0x000000008888783b */ /* 0x000fea0000000100 */
[----:B------:R-:W4:Y:S01]  /*1e10*/  LDSM.16.M88.2 R2, [R2] ;  /* 0x000000000202783b */ /* 0x000f220000000100 */
        /* <DEDUP_REMOVED lines=9> */
[----:B------:R-:W0:Y:S01]  /*1eb0*/  LDSM.16.M88.2 R138, [R138] ;  /* 0x000000008a8a783b */ /* 0x000e220000000100 */
[----:B------:R-:W-:-:S02]  /*1ec0*/  UIADD3 UR5, UPT, UPT, UR4, 0x300, URZ ;  /* 0x0000030004057890 */ /* 0x000fc4000fffe0ff */
[----:B------:R-:W-:-:S04]  /*1ed0*/  UIADD3 UR7, UPT, UPT, UR4, 0xb00, URZ ;  /* 0x00000b0004077890 */ /* 0x000fc8000fffe0ff */
[----:B----4-:R-:W-:Y:S01]  /*1ee0*/  IMMA.16816.S8.S8 R76, R142.ROW, R3.COL, R76 ;  /* 0x000000038e4c7237 */ /* 0x010fe2000040544c */
[----:B------:R-:W-:-:S07]  /*1ef0*/  UIADD3 UR10, UPT, UPT, UR4, 0xf00, URZ ;  /* 0x00000f00040a7890 */ /* 0x000fce000fffe0ff */
[-C--:B------:R-:W-:Y:S08]  /*1f00*/  IMMA.16816.S8.S8 R48, R140.ROW, R3.reuse.COL, R48 ;  /* 0x000000038c307237 */ /* 0x080ff00000405430 */
[-C--:B------:R-:W-:Y:S08]  /*1f10*/  IMMA.16816.S8.S8 R20, R134.ROW, R3.reuse.COL, R20 ;  /* 0x0000000386147237 */ /* 0x080ff00000405414 */
[----:B------:R-:W-:Y:S01]  /*1f20*/  IMMA.16816.S8.S8 R108, R132.ROW, R3.COL, R108 ;  /* 0x00000003846c7237 */ /* 0x000fe2000040546c */
[----:B------:R-:W-:-:S07]  /*1f30*/  VIADD R3, R175, 0xb00 ;  /* 0x00000b00af037836 */ /* 0x000fce0000000000 */
[C---:B------:R-:W-:Y:S08]  /*1f40*/  IMMA.16816.S8.S8 R36, R134.reuse.ROW, R136.COL, R36 ;  /* 0x0000008886247237 */ /* 0x040ff00000405424 */
[C---:B------:R-:W-:Y:S08]  /*1f50*/  IMMA.16816.S8.S8 R28, R134.reuse.ROW, R137.COL, R28 ;  /* 0x00000089861c7237 */ /* 0x040ff0000040541c */
[C---:B------:R-:W-:Y:S08]  /*1f60*/  IMMA.16816.S8.S8 R24, R134.reuse.ROW, R2.COL, R24 ;  /* 0x0000000286187237 */ /* 0x040ff00000405418 */
[C---:B0-----:R-:W-:Y:S08]  /*1f70*/  IMMA.16816.S8.S8 R16, R134.reuse.ROW, R138.COL, R16 ;  /* 0x0000008a86107237 */ /* 0x041ff00000405410 */
[----:B------:R-:W-:Y:S01]  /*1f80*/  IMMA.16816.S8.S8 R12, R134.ROW, R139.COL, R12 ;  /* 0x0000008b860c7237 */ /* 0x000fe2000040540c */
[C---:B------:R-:W-:Y:S01]  /*1f90*/  LEA R134, R152.reuse, UR5, 0x4 ;  /* 0x0000000598867c11 */ /* 0x040fe2000f8e20ff */
[----:B------:R-:W-:Y:S01]  /*1fa0*/  UIADD3 UR5, UPT, UPT, UR4, 0x700, URZ ;  /* 0x0000070004057890 */ /* 0x000fe2000fffe0ff */
[----:B------:R-:W-:-:S04]  /*1fb0*/  IMAD R144, R152, 0x10, R149 ;  /* 0x0000001098907824 */ /* 0x000fc800078e0295 */
[----:B------:R-:W-:Y:S01]  /*1fc0*/  LDSM.16.M88.2 R134, [R134] ;  /* 0x000000008686783b */ /* 0x000fe20000000100 */
[-C--:B------:R-:W-:Y:S03]  /*1fd0*/  IMMA.16816.S8.S8 R88, R142.ROW, R136.reuse.COL, R88 ;  /* 0x000000888e587237 */ /* 0x080fe60000405458 */
[----:B------:R-:W0:Y:S05]  /*1fe0*/  LDSM.16.M88.2 R144, [R144] ;  /* 0x000000009090783b */ /* 0x000e2a0000000100 */
[-C--:B------:R-:W-:Y:S08]  /*1ff0*/  IMMA.16816.S8.S8 R64, R140.ROW, R136.reuse.COL, R64 ;  /* 0x000000888c407237 */ /* 0x080ff00000405440 */
[----:B------:R-:W-:Y:S01]  /*2000*/  IMMA.16816.S8.S8 R8, R132.ROW, R136.COL, R8 ;  /* 0x0000008884087237 */ /* 0x000fe20000405408 */
[----:B------:R-:W-:-:S02]  /*2010*/  IMAD R136, R152, 0x10, R3 ;  /* 0x0000001098887824 */ /* 0x000fc400078e0203 */
[----:B------:R-:W-:-:S04]  /*2020*/  VIADD R3, R175, 0xf00 ;  /* 0x00000f00af037836 */ /* 0x000fc80000000000 */
[C---:B------:R-:W-:Y:S01]  /*2030*/  IMAD R3, R152.reuse, 0x10, R3 ;  /* 0x0000001098037824 */ /* 0x040fe200078e0203 */
[C---:B------:R-:W-:Y:S08]  /*2040*/  IMMA.16816.S8.S8 R84, R142.reuse.ROW, R137.COL, R84 ;  /* 0x000000898e547237 */ /* 0x040ff00000405454 */
[C---:B------:R-:W-:Y:S08]  /*2050*/  IMMA.16816.S8.S8 R80, R142.reuse.ROW, R2.COL, R80 ;  /* 0x000000028e507237 */ /* 0x040ff00000405450 */
[C---:B------:R-:W-:Y:S08]  /*2060*/  IMMA.16816.S8.S8 R72, R142.reuse.ROW, R138.COL, R72 ;  /* 0x0000008a8e487237 */ /* 0x040ff00000405448 */
[----:B------:R-:W-:Y:S01]  /*2070*/  IMMA.16816.S8.S8 R68, R142.ROW, R139.COL, R68 ;  /* 0x0000008b8e447237 */ /* 0x000fe20000405444 */
[----:B------:R-:W-:-:S06]  /*2080*/  IMAD R142, R152, 0x10, R148 ;  /* 0x00000010988e7824 */ /* 0x000fcc00078e0294 */
[----:B------:R-:W1:Y:S01]  /*2090*/  LDSM.16.M88.2 R142, [R142] ;  /* 0x000000008e8e783b */ /* 0x000e620000000100 */
[C---:B------:R-:W-:Y:S08]  /*20a0*/  IMMA.16816.S8.S8 R56, R140.reuse.ROW, R137.COL, R56 ;  /* 0x000000898c387237 */ /* 0x040ff00000405438 */
[C---:B------:R-:W-:Y:S08]  /*20b0*/  IMMA.16816.S8.S8 R52, R140.reuse.ROW, R2.COL, R52 ;  /* 0x000000028c347237 */ /* 0x040ff00000405434 */
[C---:B------:R-:W-:Y:S08]  /*20c0*/  IMMA.16816.S8.S8 R44, R140.reuse.ROW, R138.COL, R44 ;  /* 0x0000008a8c2c7237 */ /* 0x040ff0000040542c */
[----:B------:R-:W-:Y:S01]  /*20d0*/  IMMA.16816.S8.S8 R40, R140.ROW, R139.COL, R40 ;  /* 0x0000008b8c287237 */ /* 0x000fe20000405428 */
[----:B------:R-:W-:-:S06]  /*20e0*/  LEA R140, R152, UR5, 0x4 ;  /* 0x00000005988c7c11 */ /* 0x000fcc000f8e20ff */
[----:B------:R-:W-:Y:S01]  /*20f0*/  LDSM.16.M88.2 R140, [R140] ;  /* 0x000000008c8c783b */ /* 0x000fe20000000100 */
[C---:B------:R-:W-:Y:S03]  /*2100*/  IMMA.16816.S8.S8 R4, R132.reuse.ROW, R137.COL, R4 ;  /* 0x0000008984047237 */ /* 0x040fe60000405404 */
[----:B------:R-:W2:Y:S05]  /*2110*/  LDSM.16.M88.2 R136, [R136] ;  /* 0x000000008888783b */ /* 0x000eaa0000000100 */
[C---:B------:R-:W-:Y:S01]  /*2120*/  IMMA.16816.S8.S8 R100, R132.reuse.ROW, R2.COL, R100 ;  /* 0x0000000284647237 */ /* 0x040fe20000405464 */
[----:B------:R-:W3:Y:S07]  /*2130*/  LDSM.16.M88.2 R2, [R3] ;  /* 0x000000000302783b */ /* 0x000eee0000000100 */
[----:B------:R-:W-:Y:S01]  /*2140*/  IMMA.16816.S8.S8 R116, R132.ROW, R138.COL, R116 ;  /* 0x0000008a84747237 */ /* 0x000fe20000405474 */
[----:B------:R-:W-:-:S07]  /*2150*/  LEA R138, R152, UR7, 0x4 ;  /* 0x00000007988a7c11 */ /* 0x000fce000f8e20ff */
[----:B------:R-:W-:Y:S01]  /*2160*/  IMMA.16816.S8.S8 R124, R132.ROW, R139.COL, R124 ;  /* 0x0000008b847c7237 */ /* 0x000fe2000040547c */
[----:B------:R-:W-:Y:S01]  /*2170*/  LEA R132, R152, UR10, 0x4 ;  /* 0x0000000a98847c11 */ /* 0x000fe2000f8e20ff */
[----:B------:R-:W4:Y:S05]  /*2180*/  LDSM.16.M88.2 R138, [R138] ;  /* 0x000000008a8a783b */ /* 0x000f2a0000000100 */
[----:B------:R-:W5:Y:S01]  /*2190*/  LDSM.16.M88.2 R132, [R132] ;  /* 0x000000008484783b */ /* 0x000f620000000100 */
[----:B------:R-:W-:-:S05]  /*21a0*/  VIADD R146, R146, 0x1 ;  /* 0x0000000192927836 */ /* 0x000fca0000000000 */
[----:B------:R-:W-:Y:S01]  /*21b0*/  ISETP.NE.AND P0, PT, R146, 0x100, PT ;  /* 0x000001009200780c */ /* 0x000fe20003f05270 */
[-C--:B0-----:R-:W-:Y:S08]  /*21c0*/  IMMA.16816.S8.S8 R128, R144.ROW, R134.reuse.COL, R128 ;  /* 0x0000008690807237 */ /* 0x081ff00000405480 */
[-C--:B-1----:R-:W-:Y:S08]  /*21d0*/  IMMA.16816.S8.S8 R120, R142.ROW, R134.reuse.COL, R120 ;  /* 0x000000868e787237 */ /* 0x082ff00000405478 */
[-C--:B--2---:R-:W-:Y:S08]  /*21e0*/  IMMA.16816.S8.S8 R112, R136.ROW, R134.reuse.COL, R112 ;  /* 0x0000008688707237 */ /* 0x084ff00000405470 */
[----:B---3--:R-:W-:Y:S08]  /*21f0*/  IMMA.16816.S8.S8 R104, R2.ROW, R134.COL, R104 ;  /* 0x0000008602687237 */ /* 0x008ff00000405468 */
[C---:B------:R-:W-:Y:S08]  /*2200*/  IMMA.16816.S8.S8 R96, R144.reuse.ROW, R135.COL, R96 ;  /* 0x0000008790607237 */ /* 0x040ff00000405460 */
[C---:B------:R-:W-:Y:S08]  /*2210*/  IMMA.16816.S8.S8 R88, R144.reuse.ROW, R140.COL, R88 ;  /* 0x0000008c90587237 */ /* 0x040ff00000405458 */
[C---:B------:R-:W-:Y:S08]  /*2220*/  IMMA.16816.S8.S8 R84, R144.reuse.ROW, R141.COL, R84 ;  /* 0x0000008d90547237 */ /* 0x040ff00000405454 */
[C---:B----4-:R-:W-:Y:S08]  /*2230*/  IMMA.16816.S8.S8 R80, R144.reuse.ROW, R138.COL, R80 ;  /* 0x0000008a90507237 */ /* 0x050ff00000405450 */
[C---:B------:R-:W-:Y:S08]  /*2240*/  IMMA.16816.S8.S8 R76, R144.reuse.ROW, R139.COL, R76 ;  /* 0x0000008b904c7237 */ /* 0x040ff0000040544c */
[C---:B-----5:R-:W-:Y:S08]  /*2250*/  IMMA.16816.S8.S8 R72, R144.reuse.ROW, R132.COL, R72 ;  /* 0x0000008490487237 */ /* 0x060ff00000405448 */
[----:B------:R-:W-:Y:S08]  /*2260*/  IMMA.16816.S8.S8 R68, R144.ROW, R133.COL, R68 ;  /* 0x0000008590447237 */ /* 0x000ff00000405444 */
[C---:B------:R-:W-:Y:S08]  /*2270*/  IMMA.16816.S8.S8 R92, R142.reuse.ROW, R135.COL, R92 ;  /* 0x000000878e5c7237 */ /* 0x040ff0000040545c */
[C---:B------:R-:W-:Y:S08]  /*2280*/  IMMA.16816.S8.S8 R64, R142.reuse.ROW, R140.COL, R64 ;  /* 0x0000008c8e407237 */ /* 0x040ff00000405440 */
[C---:B------:R-:W-:Y:S08]  /*2290*/  IMMA.16816.S8.S8 R56, R142.reuse.ROW, R141.COL, R56 ;  /* 0x0000008d8e387237 */ /* 0x040ff00000405438 */
[C---:B------:R-:W-:Y:S08]  /*22a0*/  IMMA.16816.S8.S8 R52, R142.reuse.ROW, R138.COL, R52 ;  /* 0x0000008a8e347237 */ /* 0x040ff00000405434 */
[C---:B------:R-:W-:Y:S08]  /*22b0*/  IMMA.16816.S8.S8 R48, R142.reuse.ROW, R139.COL, R48 ;  /* 0x0000008b8e307237 */ /* 0x040ff00000405430 */
[C---:B------:R-:W-:Y:S08]  /*22c0*/  IMMA.16816.S8.S8 R44, R142.reuse.ROW, R132.COL, R44 ;  /* 0x000000848e2c7237 */ /* 0x040ff0000040542c */
        /* <DEDUP_REMOVED lines=14> */
[----:B------:R-:W-:Y:S01]  /*23b0*/  IMMA.16816.S8.S8 R124, R2.ROW, R133.COL, R124 ;  /* 0x00000085027c7237 */ /* 0x000fe2000040547c */
[----:B------:R-:W-:-:S04]  /*23c0*/  NOP ;  /* 0x0000000000007918 */ /* 0x000fc80000000000 */
[----:B------:R-:W-:-:S15]  /*23d0*/  @P0 BRA `(.L_x_6) ;  /* 0xfffffff000100947 */ /* 0x000fde000383ffff */
[----:B------:R-:W0:Y:S01]  /*23e0*/  LDC.64 R134, c[0x0][0x3a0] ;  /* 0x0000e800ff867b82 */ /* 0x000e220000000a00 */
[----:B------:R-:W-:Y:S01]  /*23f0*/  IMAD R147, R147, 0x800, R178 ;  /* 0x0000080093937824 */ /* 0x000fe200078e02b2 */
[----:B------:R-:W-:Y:S01]  /*2400*/  LOP3.LUT R2, R181, 0x3, RZ, 0xc0, !PT ;  /* 0x00000003b5027812 */ /* 0x000fe200078ec0ff */
[----:B------:R-:W-:Y:S01]  /*2410*/  IMAD.MOV.U32 R3, RZ, RZ, RZ ;  /* 0x000000ffff037224 */ /* 0x000fe200078e00ff */
[----:B------:R-:W-:Y:S01]  /*2420*/  SHF.R.U32.HI R133, RZ, 0x2, R181 ;  /* 0x00000002ff857819 */ /* 0x000fe200000116b5 */
[----:B------:R-:W-:Y:S01]  /*2430*/  IMAD R0, R0, 0x40, R147 ;  /* 0x0000004000007824 */ /* 0x000fe200078e0293 */
[----:B------:R-:W1:Y:S03]  /*2440*/  LDCU.64 UR6, c[0x0][0x3a0] ;  /* 0x00007400ff0677ac */ /* 0x000e660008000a00 */
[----:B------:R-:W-:-:S04]  /*2450*/  IMAD.WIDE.U32 R132, R133, 0x2000, R2 ;  /* 0x0000200085847825 */ /* 0x000fc800078e0002 */
[----:B0-----:R-:W-:Y:S01]  /*2460*/  IMAD.WIDE.U32 R2, R0, 0x4, R134 ;  /* 0x0000000400027825 */ /* 0x001fe200078e0086 */
[----:B-1----:R-:W-:Y:S02]  /*2470*/  UIADD3 UR5, UP0, UPT, UR6, 0x20, URZ ;  /* 0x0000002006057890 */ /* 0x002fe4000ff1e0ff */
[C---:B------:R-:W-:Y:S02]  /*2480*/  LEA R2, P0, R132.reuse, R2, 0x3 ;  /* 0x0000000284027211 */ /* 0x040fe400078018ff */
[----:B------:R-:W-:Y:S02]  /*2490*/  UIADD3.X UR6, UPT, UPT, URZ, UR7, URZ, UP0, !UPT ;  /* 0x00000007ff067290 */ /* 0x000fe400087fe4ff */
[----:B------:R-:W-:-:S05]  /*24a0*/  LEA.HI.X R3, R132, R3, R133, 0x3, P0 ;  /* 0x0000000384037211 */ /* 0x000fca00000f1c85 */
[----:B------:R-:W-:Y:S04]  /*24b0*/  STG.E.64 desc[UR20][R2.64], R128 ;  /* 0x0000008002007986 */ /* 0x000fe8000c101b14 */
        /* <DEDUP_REMOVED lines=62> */
[----:B------:R0:W-:Y:S02]  /*28a0*/  STG.E.64 desc[UR20][R2.64+0x380060], R6 ;  /* 0x3800600602007986 */ /* 0x0001e4000c101b14 */
[----:B0-----:R-:W-:-:S07]  /*28b0*/  IMAD.MOV.U32 R7, RZ, RZ, RZ ;  /* 0x000000ffff077224 */ /* 0x001fce00078e00ff */
.L_x_8:
[----:B------:R-:W0:Y:S01]  /*28c0*/  LDC.64 R16, c[0x0][0x3a8] ;  /* 0x0000ea00ff107b82 */ /* 0x000e220000000a00 */
[C---:B------:R-:W-:Y:S01]  /*28d0*/  IMAD R9, R7.reuse, 0x4000, R0 ;  /* 0x0000400007097824 */ /* 0x040fe200078e0200 */
[----:B------:R-:W-:Y:S01]  /*28e0*/  UMOV UR4, URZ ;  /* 0x000000ff00047c82 */ /* 0x000fe20008000000 */
[----:B------:R-:W-:-:S05]  /*28f0*/  VIADD R7, R7, 0x1 ;  /* 0x0000000107077836 */ /* 0x000fca0000000000 */
[----:B-1----:R-:W-:-:S13]  /*2900*/  ISETP.NE.AND P2, PT, R7, 0x40, PT ;  /* 0x000000400700780c */ /* 0x002fda0003f45270 */
.L_x_7:
[----:B------:R-:W-:Y:S02]  /*2910*/  IMAD.U32 R2, RZ, RZ, UR5 ;  /* 0x00000005ff027e24 */ /* 0x000fe4000f8e00ff */
[----:B------:R-:W-:Y:S02]  /*2920*/  IMAD.U32 R3, RZ, RZ, UR6 ;  /* 0x00000006ff037e24 */ /* 0x000fe4000f8e00ff */
[----:B------:R-:W-:-:S05]  /*2930*/  IMAD.WIDE R2, R9, 0x4, R2 ;  /* 0x0000000409027825 */ /* 0x000fca00078e0202 */
[----:B-1----:R-:W2:Y:S01]  /*2940*/  LDG.E R4, desc[UR20][R2.64+-0x20] ;  /* 0xffffe01402047981 */ /* 0x002ea2000c1e1900 */
[----:B------:R-:W-:Y:S02]  /*2950*/  SHF.R.S32.HI R8, RZ, 0x1f, R9 ;  /* 0x0000001fff087819 */ /* 0x000fe40000011409 */
[----:B--2---:R-:W-:-:S05]  /*2960*/  I2FP.F32.S32 R4, R4 ;  /* 0x0000000400047245 */ /* 0x004fca0000201400 */
[----:B------:R-:W-:Y:S01]  /*2970*/  FMUL R6, R4, 100 ;  /* 0x42c8000004067820 */ /* 0x000fe20000400000 */
[----:B0-----:R-:W-:-:S03]  /*2980*/  IADD3 R4, P0, P1, R9, 0x7, R16 ;  /* 0x0000000709047810 */ /* 0x001fc6000791e010 */
[----:B------:R-:W0:Y:S01]  /*2990*/  F2I.TRUNC.NTZ R11, R6 ;  /* 0x00000006000b7305 */ /* 0x000e22000020f100 */
[----:B------:R-:W-:-:S05]  /*29a0*/  IADD3.X R5, PT, PT, R8, R17, RZ, P0, P1 ;  /* 0x0000001108057210 */ /* 0x000fca00007e24ff */
[----:B0-----:R0:W-:Y:S04]  /*29b0*/  STG.E.U8 desc[UR20][R4.64+-0x7], R11 ;  /* 0xfffff90b04007986 */ /* 0x0011e8000c101114 */
[----:B------:R-:W2:Y:S02]  /*29c0*/  LDG.E R8, desc[UR20][R2.64+-0x1c] ;  /* 0xffffe41402087981 */ /* 0x000ea4000c1e1900 */
[----:B--2---:R-:W-:-:S05]  /*29d0*/  I2FP.F32.S32 R8, R8 ;  /* 0x0000000800087245 */ /* 0x004fca0000201400 */
[----:B------:R-:W-:-:S04]  /*29e0*/  FMUL R8, R8, 100 ;  /* 0x42c8000008087820 */ /* 0x000fc80000400000 */
[----:B------:R-:W1:Y:S02]  /*29f0*/  F2I.TRUNC.NTZ R13, R8 ;  /* 0x00000008000d7305 */ /* 0x000e64000020f100 */
[----:B-1----:R1:W-:Y:S04]  /*2a00*/  STG.E.U8 desc[UR20][R4.64+-0x6], R13 ;  /* 0xfffffa0d04007986 */ /* 0x0023e8000c101114 */
[----:B------:R-:W2:Y:S02]  /*2a10*/  LDG.E R10, desc[UR20][R2.64+-0x18] ;  /* 0xffffe814020a7981 */ /* 0x000ea4000c1e1900 */
[----:B--2---:R-:W-:-:S05]  /*2a20*/  I2FP.F32.S32 R10, R10 ;  /* 0x0000000a000a7245 */ /* 0x004fca0000201400 */
[----:B------:R-:W-:-:S04]  /*2a30*/  FMUL R10, R10, 100 ;  /* 0x42c800000a0a7820 */ /* 0x000fc80000400000 */
[----:B------:R-:W2:Y:S02]  /*2a40*/  F2I.TRUNC.NTZ R15, R10 ;  /* 0x0000000a000f7305 */ /* 0x000ea4000020f100 */
[----:B--2---:R2:W-:Y:S04]  /*2a50*/  STG.E.U8 desc[UR20][R4.64+-0x5], R15 ;  /* 0xfffffb0f04007986 */ /* 0x0045e8000c101114 */
[----:B------:R-:W3:Y:S02]  /*2a60*/  LDG.E R6, desc[UR20][R2.64+-0x14] ;  /* 0xffffec1402067981 */ /* 0x000ee4000c1e1900 */
[----:B---3--:R-:W-:-:S05]  /*2a70*/  I2FP.F32.S32 R6, R6 ;  /* 0x0000000600067245 */ /* 0x008fca0000201400 */
[----:B------:R-:W-:-:S04]  /*2a80*/  FMUL R6, R6, 100 ;  /* 0x42c8000006067820 */ /* 0x000fc80000400000 */
[----:B0-----:R-:W0:Y:S02]  /*2a90*/  F2I.TRUNC.NTZ R11, R6 ;  /* 0x00000006000b7305 */ /* 0x001e24000020f100 */
[----:B0-----:R0:W-:Y:S04]  /*2aa0*/  STG.E.U8 desc[UR20][R4.64+-0x4], R11 ;  /* 0xfffffc0b04007986 */ /* 0x0011e8000c101114 */
[----:B------:R-:W3:Y:S02]  /*2ab0*/  LDG.E R8, desc[UR20][R2.64+-0x10] ;  /* 0xfffff01402087981 */ /* 0x000ee4000c1e1900 */
[----:B---3--:R-:W-:-:S05]  /*2ac0*/  I2FP.F32.S32 R8, R8 ;  /* 0x0000000800087245 */ /* 0x008fca0000201400 */
[----:B------:R-:W-:-:S04]  /*2ad0*/  FMUL R8, R8, 100 ;  /* 0x42c8000008087820 */ /* 0x000fc80000400000 */
[----:B-1----:R-:W1:Y:S02]  /*2ae0*/  F2I.TRUNC.NTZ R13, R8 ;  /* 0x00000008000d7305 */ /* 0x002e64000020f100 */
[----:B-1----:R1:W-:Y:S04]  /*2af0*/  STG.E.U8 desc[UR20][R4.64+-0x3], R13 ;  /* 0xfffffd0d04007986 */ /* 0x0023e8000c101114 */
[----:B------:R-:W3:Y:S02]  /*2b00*/  LDG.E R10, desc[UR20][R2.64+-0xc] ;  /* 0xfffff414020a7981 */ /* 0x000ee4000c1e1900 */
[----:B---3--:R-:W-:-:S05]  /*2b10*/  I2FP.F32.S32 R10, R10 ;  /* 0x0000000a000a7245 */ /* 0x008fca0000201400 */
[----:B------:R-:W-:-:S04]  /*2b20*/  FMUL R10, R10, 100 ;  /* 0x42c800000a0a7820 */ /* 0x000fc80000400000 */
[----:B--2---:R-:W2:Y:S02]  /*2b30*/  F2I.TRUNC.NTZ R15, R10 ;  /* 0x0000000a000f7305 */ /* 0x004ea4000020f100 */
        /* <DEDUP_REMOVED lines=46> */
[----:B------:R-:W2:Y:S01]  /*2e20*/  LDG.E R6, desc[UR20][R2.64+0x1c] ;  /* 0x00001c1402067981 */ /* 0x000ea2000c1e1900 */
[----:B------:R-:W-:Y:S01]  /*2e30*/  UIADD3 UR4, UPT, UPT, UR4, 0x10, URZ ;  /* 0x0000001004047890 */ /* 0x000fe2000fffe0ff */
[----:B------:R-:W-:-:S03]  /*2e40*/  VIADD R9, R9, 0x10 ;  /* 0x0000001009097836 */ /* 0x000fc60000000000 */
[----:B------:R-:W-:Y:S01]  /*2e50*/  UISETP.NE.AND UP0, UPT, UR4, 0x40, UPT ;  /* 0x000000400400788c */ /* 0x000fe2000bf05270 */
[----:B--2---:R-:W-:-:S05]  /*2e60*/  I2FP.F32.S32 R6, R6 ;  /* 0x0000000600067245 */ /* 0x004fca0000201400 */
[----:B------:R-:W-:-:S04]  /*2e70*/  FMUL R6, R6, 100 ;  /* 0x42c8000006067820 */ /* 0x000fc80000400000 */
[----:B0-----:R-:W0:Y:S02]  /*2e80*/  F2I.TRUNC.NTZ R11, R6 ;  /* 0x00000006000b7305 */ /* 0x001e24000020f100 */
[----:B0-----:R1:W-:Y:S01]  /*2e90*/  STG.E.U8 desc[UR20][R4.64+0x8], R11 ;  /* 0x0000080b04007986 */ /* 0x0013e2000c101114 */
[----:B------:R-:W-:Y:S05]  /*2ea0*/  BRA.U UP0, `(.L_x_7) ;  /* 0xfffffff900987547 */ /* 0x000fea000b83ffff */
[----:B------:R-:W-:Y:S05]  /*2eb0*/  @P2 BRA `(.L_x_8) ;  /* 0xfffffff800802947 */ /* 0x000fea000383ffff */
[----:B------:R-:W-:Y:S05]  /*2ec0*/  EXIT ;  /* 0x000000000000794d */ /* 0x000fea0003800000 */
.L_x_9:
        /* <DEDUP_REMOVED lines=11> */
.L_x_12:


//--------------------- .nv.shared.reserved.0     --------------------------
	.section	.nv.shared.reserved.0,"aw",@nobits
	.weak		__nv_reservedSMEM_offset_0_alias
	.size		__nv_reservedSMEM_offset_0_alias, 0, 64
	.other		__nv_reservedSMEM_offset_0_alias,@"STO_CUDA_RESERVED_SHARED STV_DEFAULT"
__nv_reservedSMEM_offset_0_alias:
	.zero		0
	.zero		64


//--------------------- .nv.shared.main_kernel2   --------------------------
	.section	.nv.shared.main_kernel2,"aw",@nobits
	.sectionflags	@""
.nv.shared.main_kernel2:
	.zero		21504


//--------------------- .nv.constant0.main_kernel1 --------------------------
	.section	.nv.constant0.main_kernel1,"a",@progbits
	.sectionflags	@""
	.align	4
.nv.constant0.main_kernel1:
	.zero		912


//--------------------- .nv.constant0.main_kernel0 --------------------------
	.section	.nv.constant0.main_kernel0,"a",@progbits
	.sectionflags	@""
	.align	4
.nv.constant0.main_kernel0:
	.zero		912


//--------------------- .nv.constant0.main_kernel2 --------------------------
	.section	.nv.constant0.main_kernel2,"a",@progbits
	.sectionflags	@""
	.align	4
.nv.constant0.main_kernel2:
	.zero		944


//--------------------- SYMBOLS --------------------------

	.type		.nv.reservedSmem.offset0,@object
	.size		.nv.reservedSmem.offset0,0x4
	.type		.nv.reservedSmem.cap,@object
	.size		.nv.reservedSmem.cap,0x4
